//
// Generated by NVIDIA NVVM Compiler
//
// Compiler Build ID: CL-36424714
// Cuda compilation tools, release 13.0, V13.0.88
// Based on NVVM 20.0.0
//

.version 9.0
.target sm_100
.address_size 64

	// .globl	_Z9calculatePci
.func  (.param .align 16 .b8 func_retval0[16]) __internal_trig_reduction_slowpathd
(
	.param .b64 __internal_trig_reduction_slowpathd_param_0
)
;
.global .align 8 .b8 __cudart_i2opi_d[144] = {8, 93, 141, 31, 177, 95, 251, 107, 234, 146, 82, 138, 247, 57, 7, 61, 123, 241, 229, 235, 199, 186, 39, 117, 45, 234, 95, 158, 102, 63, 70, 79, 183, 9, 203, 39, 207, 126, 54, 109, 31, 109, 10, 90, 139, 17, 47, 239, 15, 152, 5, 222, 255, 151, 248, 31, 59, 40, 249, 189, 139, 95, 132, 156, 244, 57, 83, 131, 57, 214, 145, 57, 65, 126, 95, 180, 38, 112, 156, 233, 132, 68, 187, 46, 245, 53, 130, 232, 62, 167, 41, 177, 28, 235, 29, 254, 28, 146, 209, 9, 234, 46, 73, 6, 224, 210, 77, 66, 58, 110, 36, 183, 97, 197, 187, 222, 171, 99, 81, 254, 65, 144, 67, 60, 153, 149, 98, 219, 192, 221, 52, 245, 209, 87, 39, 252, 41, 21, 68, 78, 110, 131, 249, 162};
.global .align 16 .b8 __cudart_sin_cos_coeffs[128] = {70, 210, 176, 44, 241, 229, 90, 190, 146, 227, 172, 105, 227, 29, 199, 62, 161, 98, 219, 25, 160, 1, 42, 191, 24, 8, 17, 17, 17, 17, 129, 63, 84, 85, 85, 85, 85, 85, 197, 191, 0, 0, 0, 0, 0, 0, 0, 0, 0, 0, 0, 0, 0, 0, 0, 0, 100, 129, 253, 32, 131, 255, 168, 189, 40, 133, 239, 193, 167, 238, 33, 62, 217, 230, 6, 142, 79, 126, 146, 190, 233, 188, 221, 25, 160, 1, 250, 62, 71, 93, 193, 22, 108, 193, 86, 191, 81, 85, 85, 85, 85, 85, 165, 63, 0, 0, 0, 0, 0, 0, 224, 191, 0, 0, 0, 0, 0, 0, 240, 63};

.visible .entry _Z9calculatePci(
	.param .u64 .ptr .align 1 _Z9calculatePci_param_0,
	.param .u32 _Z9calculatePci_param_1
)
{
	.reg .pred 	%p<10>;
	.reg .b32 	%r<47>;
	.reg .b64 	%rd<9>;
	.reg .b64 	%fd<84>;

	ld.param.u64 	%rd2, [_Z9calculatePci_param_0];
	ld.param.u32 	%r15, [_Z9calculatePci_param_1];
	mov.u32 	%r16, %ntid.x;
	mov.u32 	%r17, %ntid.y;
	mov.u32 	%r18, %ctaid.x;
	mov.u32 	%r19, %tid.x;
	mov.u32 	%r20, %tid.y;
	mad.lo.s32 	%r21, %r18, %r16, %r19;
	mad.lo.s32 	%r1, %r21, %r17, %r20;
	setp.ge.s32 	%p1, %r1, %r15;
	@%p1 bra 	$L__BB0_13;
	cvta.to.global.u64 	%rd3, %rd2;
	mul.lo.s32 	%r23, %r1, 3;
	mul.wide.s32 	%rd4, %r23, 8;
	add.s64 	%rd1, %rd3, %rd4;
	ld.global.f64 	%fd15, [%rd1];
	ld.global.f64 	%fd16, [%rd1+8];
	mul.f64 	%fd17, %fd16, %fd16;
	fma.rn.f64 	%fd18, %fd15, %fd15, %fd17;
	add.f64 	%fd19, %fd15, %fd15;
	fma.rn.f64 	%fd1, %fd19, %fd16, %fd18;
	{
	.reg .b32 %temp; 
	mov.b64 	{%temp, %r42}, %fd1;
	}
	{
	.reg .b32 %temp; 
	mov.b64 	{%r43, %temp}, %fd1;
	}
	setp.gt.s32 	%p2, %r42, 1048575;
	mov.b32 	%r44, -1023;
	mov.f64 	%fd80, %fd1;
	@%p2 bra 	$L__BB0_3;
	mul.f64 	%fd80, %fd1, 0d4350000000000000;
	{
	.reg .b32 %temp; 
	mov.b64 	{%temp, %r42}, %fd80;
	}
	{
	.reg .b32 %temp; 
	mov.b64 	{%r43, %temp}, %fd80;
	}
	mov.b32 	%r44, -1077;
$L__BB0_3:
	add.s32 	%r25, %r42, -1;
	setp.gt.u32 	%p3, %r25, 2146435070;
	@%p3 bra 	$L__BB0_7;
	shr.u32 	%r28, %r42, 20;
	add.s32 	%r45, %r44, %r28;
	and.b32  	%r29, %r42, 1048575;
	or.b32  	%r30, %r29, 1072693248;
	mov.b64 	%fd81, {%r43, %r30};
	setp.lt.u32 	%p5, %r30, 1073127583;
	@%p5 bra 	$L__BB0_6;
	{
	.reg .b32 %temp; 
	mov.b64 	{%r31, %temp}, %fd81;
	}
	{
	.reg .b32 %temp; 
	mov.b64 	{%temp, %r32}, %fd81;
	}
	add.s32 	%r33, %r32, -1048576;
	mov.b64 	%fd81, {%r31, %r33};
	add.s32 	%r45, %r45, 1;
$L__BB0_6:
	add.f64 	%fd21, %fd81, 0dBFF0000000000000;
	add.f64 	%fd22, %fd81, 0d3FF0000000000000;
	rcp.approx.ftz.f64 	%fd23, %fd22;
	neg.f64 	%fd24, %fd22;
	fma.rn.f64 	%fd25, %fd24, %fd23, 0d3FF0000000000000;
	fma.rn.f64 	%fd26, %fd25, %fd25, %fd25;
	fma.rn.f64 	%fd27, %fd26, %fd23, %fd23;
	mul.f64 	%fd28, %fd21, %fd27;
	fma.rn.f64 	%fd29, %fd21, %fd27, %fd28;
	mul.f64 	%fd30, %fd29, %fd29;
	fma.rn.f64 	%fd31, %fd30, 0d3EB1380B3AE80F1E, 0d3ED0EE258B7A8B04;
	fma.rn.f64 	%fd32, %fd31, %fd30, 0d3EF3B2669F02676F;
	fma.rn.f64 	%fd33, %fd32, %fd30, 0d3F1745CBA9AB0956;
	fma.rn.f64 	%fd34, %fd33, %fd30, 0d3F3C71C72D1B5154;
	fma.rn.f64 	%fd35, %fd34, %fd30, 0d3F624924923BE72D;
	fma.rn.f64 	%fd36, %fd35, %fd30, 0d3F8999999999A3C4;
	fma.rn.f64 	%fd37, %fd36, %fd30, 0d3FB5555555555554;
	sub.f64 	%fd38, %fd21, %fd29;
	add.f64 	%fd39, %fd38, %fd38;
	neg.f64 	%fd40, %fd29;
	fma.rn.f64 	%fd41, %fd40, %fd21, %fd39;
	mul.f64 	%fd42, %fd27, %fd41;
	mul.f64 	%fd43, %fd30, %fd37;
	fma.rn.f64 	%fd44, %fd43, %fd29, %fd42;
	xor.b32  	%r34, %r45, -2147483648;
	mov.b32 	%r35, 1127219200;
	mov.b64 	%fd45, {%r34, %r35};
	mov.b32 	%r36, -2147483648;
	mov.b64 	%fd46, {%r36, %r35};
	sub.f64 	%fd47, %fd45, %fd46;
	fma.rn.f64 	%fd48, %fd47, 0d3FE62E42FEFA39EF, %fd29;
	fma.rn.f64 	%fd49, %fd47, 0dBFE62E42FEFA39EF, %fd48;
	sub.f64 	%fd50, %fd49, %fd29;
	sub.f64 	%fd51, %fd44, %fd50;
	fma.rn.f64 	%fd52, %fd47, 0d3C7ABC9E3B39803F, %fd51;
	add.f64 	%fd82, %fd48, %fd52;
	bra.uni 	$L__BB0_8;
$L__BB0_7:
	fma.rn.f64 	%fd20, %fd80, 0d7FF0000000000000, 0d7FF0000000000000;
	{
	.reg .b32 %temp; 
	mov.b64 	{%temp, %r26}, %fd80;
	}
	and.b32  	%r27, %r26, 2147483647;
	setp.eq.s32 	%p4, %r27, 0;
	selp.f64 	%fd82, 0dFFF0000000000000, %fd20, %p4;
$L__BB0_8:
	abs.f64 	%fd10, %fd1;
	setp.neu.f64 	%p6, %fd10, 0d7FF0000000000000;
	@%p6 bra 	$L__BB0_10;
	mov.f64 	%fd58, 0d0000000000000000;
	mul.rn.f64 	%fd83, %fd1, %fd58;
	mov.b32 	%r46, 0;
	bra.uni 	$L__BB0_12;
$L__BB0_10:
	mul.f64 	%fd53, %fd1, 0d3FE45F306DC9C883;
	cvt.rni.s32.f64 	%r46, %fd53;
	cvt.rn.f64.s32 	%fd54, %r46;
	fma.rn.f64 	%fd55, %fd54, 0dBFF921FB54442D18, %fd1;
	fma.rn.f64 	%fd56, %fd54, 0dBC91A62633145C00, %fd55;
	fma.rn.f64 	%fd83, %fd54, 0dB97B839A252049C0, %fd56;
	setp.ltu.f64 	%p7, %fd10, 0d41E0000000000000;
	@%p7 bra 	$L__BB0_12;
	{ // callseq 0, 0
	.param .b64 param0;
	st.param.f64 	[param0], %fd1;
	.param .align 16 .b8 retval0[16];
	call.uni (retval0), 
	__internal_trig_reduction_slowpathd, 
	(
	param0
	);
	ld.param.f64 	%fd83, [retval0];
	ld.param.b32 	%r46, [retval0+8];
	} // callseq 0
$L__BB0_12:
	shl.b32 	%r39, %r46, 6;
	cvt.u64.u32 	%rd5, %r39;
	and.b64  	%rd6, %rd5, 64;
	mov.u64 	%rd7, __cudart_sin_cos_coeffs;
	add.s64 	%rd8, %rd7, %rd6;
	mul.rn.f64 	%fd59, %fd83, %fd83;
	and.b32  	%r40, %r46, 1;
	setp.eq.b32 	%p8, %r40, 1;
	selp.f64 	%fd60, 0dBDA8FF8320FD8164, 0d3DE5DB65F9785EBA, %p8;
	ld.global.nc.v2.f64 	{%fd61, %fd62}, [%rd8];
	fma.rn.f64 	%fd63, %fd60, %fd59, %fd61;
	fma.rn.f64 	%fd64, %fd63, %fd59, %fd62;
	ld.global.nc.v2.f64 	{%fd65, %fd66}, [%rd8+16];
	fma.rn.f64 	%fd67, %fd64, %fd59, %fd65;
	fma.rn.f64 	%fd68, %fd67, %fd59, %fd66;
	ld.global.nc.v2.f64 	{%fd69, %fd70}, [%rd8+32];
	fma.rn.f64 	%fd71, %fd68, %fd59, %fd69;
	fma.rn.f64 	%fd72, %fd71, %fd59, %fd70;
	fma.rn.f64 	%fd73, %fd72, %fd83, %fd83;
	fma.rn.f64 	%fd74, %fd72, %fd59, 0d3FF0000000000000;
	selp.f64 	%fd75, %fd74, %fd73, %p8;
	and.b32  	%r41, %r46, 2;
	setp.eq.s32 	%p9, %r41, 0;
	mov.f64 	%fd76, 0d0000000000000000;
	sub.f64 	%fd77, %fd76, %fd75;
	selp.f64 	%fd78, %fd75, %fd77, %p9;
	div.rn.f64 	%fd79, %fd82, %fd78;
	st.global.f64 	[%rd1+16], %fd79;
$L__BB0_13:
	ret;

}
.func  (.param .align 16 .b8 func_retval0[16]) __internal_trig_reduction_slowpathd(
	.param .b64 __internal_trig_reduction_slowpathd_param_0
)
{
	.local .align 8 .b8 	__local_depot1[40];
	.reg .b64 	%SP;
	.reg .b64 	%SPL;
	.reg .pred 	%p<10>;
	.reg .b32 	%r<47>;
	.reg .b64 	%rd<74>;
	.reg .b64 	%fd<5>;

	mov.u64 	%SPL, __local_depot1;
	ld.param.f64 	%fd4, [__internal_trig_reduction_slowpathd_param_0];
	add.u64 	%rd1, %SPL, 0;
	{
	.reg .b32 %temp; 
	mov.b64 	{%temp, %r1}, %fd4;
	}
	shr.u32 	%r2, %r1, 20;
	and.b32  	%r3, %r2, 2047;
	setp.eq.s32 	%p1, %r3, 2047;
	mov.b32 	%r46, 0;
	@%p1 bra 	$L__BB1_9;
	add.s32 	%r20, %r3, -1024;
	mov.b64 	%rd20, %fd4;
	shl.b64 	%rd2, %rd20, 11;
	shr.u32 	%r4, %r20, 6;
	sub.s32 	%r45, 15, %r4;
	sub.s32 	%r21, 19, %r4;
	setp.lt.u32 	%p2, %r20, 128;
	selp.b32 	%r6, 18, %r21, %p2;
	setp.ge.s32 	%p3, %r45, %r6;
	mov.b64 	%rd70, 0;
	@%p3 bra 	$L__BB1_4;
	add.s32 	%r23, %r6, %r4;
	neg.s32 	%r43, %r23;
	or.b64  	%rd3, %rd2, -9223372036854775808;
	mov.b64 	%rd70, 0;
	mov.b32 	%r42, 0;
	mov.u64 	%rd25, __cudart_i2opi_d;
	mov.u32 	%r44, %r45;
$L__BB1_3:
	.pragma "nounroll";
	mul.wide.s32 	%rd22, %r42, 8;
	add.s64 	%rd23, %rd1, %rd22;
	mul.wide.s32 	%rd24, %r44, 8;
	add.s64 	%rd26, %rd25, %rd24;
	ld.global.nc.u64 	%rd27, [%rd26];
	{
	.reg .u32 %r0, %r1, %r2, %r3, %alo, %ahi, %blo, %bhi, %clo, %chi;
	mov.b64 	{%alo,%ahi}, %rd27;
	mov.b64 	{%blo,%bhi}, %rd3;
	mov.b64 	{%clo,%chi}, %rd70;
	mad.lo.cc.u32 	%r0, %alo, %blo, %clo;
	madc.hi.cc.u32 	%r1, %alo, %blo, %chi;
	madc.hi.u32 	%r2, %alo, %bhi, 0;
	mad.lo.cc.u32 	%r1, %alo, %bhi, %r1;
	madc.hi.cc.u32 	%r2, %ahi, %blo, %r2;
	madc.hi.u32 	%r3, %ahi, %bhi, 0;
	mad.lo.cc.u32 	%r1, %ahi, %blo, %r1;
	madc.lo.cc.u32 	%r2, %ahi, %bhi, %r2;
	addc.u32 	%r3, %r3, 0;
	mov.b64 	%rd28, {%r0,%r1};
	mov.b64 	%rd70, {%r2,%r3};
	}
	st.local.u64 	[%rd23], %rd28;
	add.s32 	%r44, %r44, 1;
	add.s32 	%r43, %r43, 1;
	add.s32 	%r42, %r42, 1;
	setp.ne.s32 	%p4, %r43, -15;
	mov.u32 	%r45, %r6;
	@%p4 bra 	$L__BB1_3;
$L__BB1_4:
	cvt.s64.s32 	%rd29, %r45;
	cvt.u64.u32 	%rd30, %r4;
	add.s64 	%rd31, %rd30, %rd29;
	shl.b64 	%rd32, %rd31, 3;
	add.s64 	%rd33, %rd1, %rd32;
	st.local.u64 	[%rd33+-120], %rd70;
	and.b32  	%r15, %r2, 63;
	ld.local.u64 	%rd72, [%rd1+16];
	ld.local.u64 	%rd71, [%rd1+24];
	setp.eq.s32 	%p5, %r15, 0;
	@%p5 bra 	$L__BB1_6;
	shl.b64 	%rd34, %rd71, %r15;
	shr.u64 	%rd35, %rd72, 1;
	xor.b32  	%r24, %r15, 63;
	shr.u64 	%rd36, %rd35, %r24;
	or.b64  	%rd71, %rd34, %rd36;
	ld.local.u64 	%rd37, [%rd1+8];
	shl.b64 	%rd38, %rd72, %r15;
	shr.u64 	%rd39, %rd37, 1;
	shr.u64 	%rd40, %rd39, %r24;
	or.b64  	%rd72, %rd38, %rd40;
$L__BB1_6:
	and.b32  	%r25, %r1, -2147483648;
	shr.u64 	%rd41, %rd71, 62;
	cvt.u32.u64 	%r26, %rd41;
	mov.b64 	{%r27, %r28}, %rd71;
	mov.b64 	{%r29, %r30}, %rd72;
	shf.l.wrap.b32 	%r31, %r30, %r27, 2;
	shf.l.wrap.b32 	%r32, %r27, %r28, 2;
	mov.b64 	%rd42, {%r31, %r32};
	shl.b64 	%rd43, %rd72, 2;
	shr.u64 	%rd44, %rd42, 63;
	cvt.u32.u64 	%r33, %rd44;
	add.s32 	%r34, %r33, %r26;
	setp.eq.s32 	%p6, %r25, 0;
	neg.s32 	%r35, %r34;
	selp.b32 	%r46, %r34, %r35, %p6;
	setp.gt.s64 	%p7, %rd42, -1;
	mov.b64 	%rd45, 0;
	{
	.reg .u32 %r0, %r1, %r2, %r3, %a0, %a1, %a2, %a3, %b0, %b1, %b2, %b3;
	mov.b64 	{%a0,%a1}, %rd45;
	mov.b64 	{%a2,%a3}, %rd45;
	mov.b64 	{%b0,%b1}, %rd43;
	mov.b64 	{%b2,%b3}, %rd42;
	sub.cc.u32 	%r0, %a0, %b0;
	subc.cc.u32 	%r1, %a1, %b1;
	subc.cc.u32 	%r2, %a2, %b2;
	subc.u32 	%r3, %a3, %b3;
	mov.b64 	%rd46, {%r0,%r1};
	mov.b64 	%rd47, {%r2,%r3};
	}
	xor.b32  	%r36, %r25, -2147483648;
	selp.b64 	%rd73, %rd42, %rd47, %p7;
	selp.b64 	%rd14, %rd43, %rd46, %p7;
	selp.b32 	%r17, %r25, %r36, %p7;
	clz.b64 	%r37, %rd73;
	cvt.u64.u32 	%rd15, %r37;
	setp.eq.s32 	%p8, %r37, 0;
	@%p8 bra 	$L__BB1_8;
	cvt.u32.u64 	%r38, %rd15;
	and.b32  	%r39, %r38, 63;
	shl.b64 	%rd48, %rd73, %r39;
	shr.u64 	%rd49, %rd14, 1;
	not.b32 	%r40, %r38;
	and.b32  	%r41, %r40, 63;
	shr.u64 	%rd50, %rd49, %r41;
	or.b64  	%rd73, %rd48, %rd50;
$L__BB1_8:
	mov.b64 	%rd51, -3958705157555305931;
	{
	.reg .u32 %r0, %r1, %r2, %r3, %alo, %ahi, %blo, %bhi;
	mov.b64 	{%alo,%ahi}, %rd73;
	mov.b64 	{%blo,%bhi}, %rd51;
	mul.lo.u32 	%r0, %alo, %blo;
	mul.hi.u32 	%r1, %alo, %blo;
	mad.lo.cc.u32 	%r1, %alo, %bhi, %r1;
	madc.hi.u32 	%r2, %alo, %bhi, 0;
	mad.lo.cc.u32 	%r1, %ahi, %blo, %r1;
	madc.hi.cc.u32 	%r2, %ahi, %blo, %r2;
	madc.hi.u32 	%r3, %ahi, %bhi, 0;
	mad.lo.cc.u32 	%r2, %ahi, %bhi, %r2;
	addc.u32 	%r3, %r3, 0;
	mov.b64 	%rd52, {%r0,%r1};
	mov.b64 	%rd53, {%r2,%r3};
	}
	setp.gt.s64 	%p9, %rd53, 0;
	{
	.reg .u32 %r0, %r1, %r2, %r3, %a0, %a1, %a2, %a3, %b0, %b1, %b2, %b3;
	mov.b64 	{%a0,%a1}, %rd52;
	mov.b64 	{%a2,%a3}, %rd53;
	mov.b64 	{%b0,%b1}, %rd52;
	mov.b64 	{%b2,%b3}, %rd53;
	add.cc.u32 	%r0, %a0, %b0;
	addc.cc.u32 	%r1, %a1, %b1;
	addc.cc.u32 	%r2, %a2, %b2;
	addc.u32 	%r3, %a3, %b3;
	mov.b64 	%rd54, {%r0,%r1};
	mov.b64 	%rd55, {%r2,%r3};
	}
	selp.b64 	%rd56, %rd55, %rd53, %p9;
	selp.s64 	%rd57, -1, 0, %p9;
	sub.s64 	%rd58, %rd57, %rd15;
	cvt.u64.u32 	%rd59, %r17;
	shl.b64 	%rd60, %rd59, 32;
	add.s64 	%rd61, %rd56, 1;
	shr.u64 	%rd62, %rd61, 10;
	add.s64 	%rd63, %rd62, 1;
	shr.u64 	%rd64, %rd63, 1;
	shl.b64 	%rd65, %rd58, 52;
	add.s64 	%rd66, %rd65, %rd64;
	add.s64 	%rd67, %rd66, 4602678819172646912;
	or.b64  	%rd68, %rd67, %rd60;
	mov.b64 	%fd4, %rd68;
$L__BB1_9:
	st.param.f64 	[func_retval0], %fd4;
	st.param.b32 	[func_retval0+8], %r46;
	ret;

}


// ===== COMPILED SASS (sm_100) =====

	.target	sm_100

	.elftype	@"ET_EXEC"


//--------------------- .note.nv.tkinfo           --------------------------
	.section	.note.nv.tkinfo,"",@"SHT_NOTE"
	.sectionflags	@"SHF_NOTE_NV_TKINFO"
	.tkinfo
        /*0018*/ 	.word	0x00000002
        /*0030*/ 	.string	""
        /*0030*/ 	.string	"ptxas"
        /*0030*/ 	.string	"Cuda compilation tools, release 13.0, V13.0.88"
        /*0030*/ 	.string	"Build cuda_13.0.r13.0/compiler.36424714_0"
        /*0030*/ 	.string	"-arch sm_100 -m 64 "



//--------------------- .note.nv.cuinfo           --------------------------
	.section	.note.nv.cuinfo,"",@"SHT_NOTE"
	.sectionflags	@"SHF_NOTE_NV_CUINFO"
        /*0018*/ 	.short	0x0002
        /*001a*/ 	.short	0x0064
        /*001c*/ 	.short	0x0082
	.zero		2


//--------------------- .nv.info                  --------------------------
	.section	.nv.info,"",@"SHT_CUDA_INFO"
	.align	4


	//----- nvinfo : EIATTR_REGCOUNT
	.align		4
        /*0000*/ 	.byte	0x04, 0x2f
        /*0002*/ 	.short	(.L_3 - .L_2)
	.align		4
.L_2:
        /*0004*/ 	.word	index@(_Z9calculatePci)
        /*0008*/ 	.word	0x00000020


	//----- nvinfo : EIATTR_FRAME_SIZE
	.align		4
.L_3:
        /*000c*/ 	.byte	0x04, 0x11
        /*000e*/ 	.short	(.L_5 - .L_4)
	.align		4
.L_4:
        /*0010*/ 	.word	index@($_Z9calculatePci$__internal_trig_reduction_slowpathd)
        /*0014*/ 	.word	0x00000028


	//----- nvinfo : EIATTR_FRAME_SIZE
	.align		4
.L_5:
        /*0018*/ 	.byte	0x04, 0x11
        /*001a*/ 	.short	(.L_7 - .L_6)
	.align		4
.L_6:
        /*001c*/ 	.word	index@($__internal_0_$__cuda_sm20_div_rn_f64_full)
        /*0020*/ 	.word	0x00000028


	//----- nvinfo : EIATTR_FRAME_SIZE
	.align		4
.L_7:
        /*0024*/ 	.byte	0x04, 0x11
        /*0026*/ 	.short	(.L_9 - .L_8)
	.align		4
.L_8:
        /*0028*/ 	.word	index@(_Z9calculatePci)
        /*002c*/ 	.word	0x00000028


	//----- nvinfo : EIATTR_MIN_STACK_SIZE
	.align		4
.L_9:
        /*0030*/ 	.byte	0x04, 0x12
        /*0032*/ 	.short	(.L_11 - .L_10)
	.align		4
.L_10:
        /*0034*/ 	.word	index@(_Z9calculatePci)
        /*0038*/ 	.word	0x00000028
.L_11:


//--------------------- .nv.compat                --------------------------
	.section	.nv.compat,"",@"SHT_CUDA_COMPAT_INFO"
	.align	4
        /*0000*/ 	.byte	0x02, 0x09, 0x00, 0x00, 0x02, 0x02, 0x01, 0x00, 0x02, 0x05, 0x05, 0x00, 0x03, 0x07, 0x01, 0x01
        /*0010*/ 	.byte	0x02, 0x03, 0x00, 0x00, 0x02, 0x06, 0x01, 0x00, 0x04, 0x0b, 0x08, 0x00, 0x01, 0x00, 0x00, 0x00
        /*0020*/ 	.byte	0x00, 0x00, 0x00, 0x00


//--------------------- .nv.info._Z9calculatePci  --------------------------
	.section	.nv.info._Z9calculatePci,"",@"SHT_CUDA_INFO"
	.sectionflags	@""
	.align	4


	//----- nvinfo : EIATTR_CUDA_API_VERSION
	.align		4
        /*0000*/ 	.byte	0x04, 0x37
        /*0002*/ 	.short	(.L_13 - .L_12)
.L_12:
        /*0004*/ 	.word	0x00000082


	//----- nvinfo : EIATTR_KPARAM_INFO
	.align		4
.L_13:
        /*0008*/ 	.byte	0x04, 0x17
        /*000a*/ 	.short	(.L_15 - .L_14)
.L_14:
        /*000c*/ 	.word	0x00000000
        /*0010*/ 	.short	0x0001
        /*0012*/ 	.short	0x0008
        /*0014*/ 	.byte	0x00, 0xf0, 0x11, 0x00


	//----- nvinfo : EIATTR_KPARAM_INFO
	.align		4
.L_15:
        /*0018*/ 	.byte	0x04, 0x17
        /*001a*/ 	.short	(.L_17 - .L_16)
.L_16:
        /*001c*/ 	.word	0x00000000
        /*0020*/ 	.short	0x0000
        /*0022*/ 	.short	0x0000
        /*0024*/ 	.byte	0x00, 0xf5, 0x21, 0x00


	//----- nvinfo : EIATTR_SPARSE_MMA_MASK
	.align		4
.L_17:
        /*0028*/ 	.byte	0x03, 0x50
        /*002a*/ 	.short	0x0000


	//----- nvinfo : EIATTR_MAXREG_COUNT
	.align		4
        /*002c*/ 	.byte	0x03, 0x1b
        /*002e*/ 	.short	0x00ff


	//----- nvinfo : EIATTR_MERCURY_ISA_VERSION
	.align		4
        /*0030*/ 	.byte	0x03, 0x5f
        /*0032*/ 	.short	0x0101


	//----- nvinfo : EIATTR_VRC_CTA_INIT_COUNT
	.align		4
        /*0034*/ 	.byte	0x02, 0x4a
	.zero		1
	.zero		1


	//----- nvinfo : EIATTR_EXIT_INSTR_OFFSETS
	.align		4
        /*0038*/ 	.byte	0x04, 0x1c
        /*003a*/ 	.short	(.L_19 - .L_18)


	//   ....[0]....
.L_18:
        /*003c*/ 	.word	0x000000b0


	//   ....[1]....
        /*0040*/ 	.word	0x00000b60


	//----- nvinfo : EIATTR_CRS_STACK_SIZE
	.align		4
.L_19:
        /*0044*/ 	.byte	0x04, 0x1e
        /*0046*/ 	.short	(.L_21 - .L_20)
.L_20:
        /*0048*/ 	.word	0x00000000


	//----- nvinfo : EIATTR_CBANK_PARAM_SIZE
	.align		4
.L_21:
        /*004c*/ 	.byte	0x03, 0x19
        /*004e*/ 	.short	0x000c


	//----- nvinfo : EIATTR_PARAM_CBANK
	.align		4
        /*0050*/ 	.byte	0x04, 0x0a
        /*0052*/ 	.short	(.L_23 - .L_22)
	.align		4
.L_22:
        /*0054*/ 	.word	index@(.nv.constant0._Z9calculatePci)
        /*0058*/ 	.short	0x0380
        /*005a*/ 	.short	0x000c


	//----- nvinfo : EIATTR_SW_WAR
	.align		4
.L_23:
        /*005c*/ 	.byte	0x04, 0x36
        /*005e*/ 	.short	(.L_25 - .L_24)
.L_24:
        /*0060*/ 	.word	0x00000008
.L_25:


//--------------------- .nv.callgraph             --------------------------
	.section	.nv.callgraph,"",@"SHT_CUDA_CALLGRAPH"
	.align	4
	.sectionentsize	8
	.align		4
        /*0000*/ 	.word	0x00000000
	.align		4
        /*0004*/ 	.word	0xffffffff
	.align		4
        /*0008*/ 	.word	0x00000000
	.align		4
        /*000c*/ 	.word	0xfffffffe
	.align		4
        /*0010*/ 	.word	0x00000000
	.align		4
        /*0014*/ 	.word	0xfffffffd
	.align		4
        /*0018*/ 	.word	0x00000000
	.align		4
        /*001c*/ 	.word	0xfffffffc


//--------------------- .nv.constant4             --------------------------
	.section	.nv.constant4,"a",@progbits
	.align	8
	.align		8
.nv.constant4:
        /*0000*/ 	.dword	__cudart_i2opi_d
	.align		8
        /*0008*/ 	.dword	__cudart_sin_cos_coeffs


//--------------------- .text._Z9calculatePci     --------------------------
	.section	.text._Z9calculatePci,"ax",@progbits
	.align	128
        .global         _Z9calculatePci
        .type           _Z9calculatePci,@function
        .size           _Z9calculatePci,(.L_x_21 - _Z9calculatePci)
        .other          _Z9calculatePci,@"STO_CUDA_ENTRY STV_DEFAULT"
_Z9calculatePci:
.text._Z9calculatePci:
[----:B------:R-:W0:Y:S01]  /*0000*/  LDC R1, c[0x0][0x37c] ;  /* 0x0000df00ff017b82 */ /* 0x000e220000000800 */
[----:B------:R-:W1:Y:S01]  /*0010*/  S2R R0, SR_CTAID.X ;  /* 0x0000000000007919 */ /* 0x000e620000002500 */
[----:B------:R-:W1:Y:S01]  /*0020*/  LDCU UR4, c[0x0][0x360] ;  /* 0x00006c00ff0477ac */ /* 0x000e620008000800 */
[----:B0-----:R-:W-:Y:S01]  /*0030*/  VIADD R1, R1, 0xffffffd8 ;  /* 0xffffffd801017836 */ /* 0x001fe20000000000 */
[----:B------:R-:W1:Y:S01]  /*0040*/  S2R R3, SR_TID.X ;  /* 0x0000000000037919 */ /* 0x000e620000002100 */
[----:B------:R-:W0:Y:S01]  /*0050*/  LDCU UR5, c[0x0][0x364] ;  /* 0x00006c80ff0577ac */ /* 0x000e220008000800 */
[----:B------:R-:W0:Y:S01]  /*0060*/  S2R R5, SR_TID.Y ;  /* 0x0000000000057919 */ /* 0x000e220000002200 */
[----:B------:R-:W2:Y:S01]  /*0070*/  LDCU UR6, c[0x0][0x388] ;  /* 0x00007100ff0677ac */ /* 0x000ea20008000800 */
[----:B-1----:R-:W-:-:S04]  /*0080*/  IMAD R0, R0, UR4, R3 ;  /* 0x0000000400007c24 */ /* 0x002fc8000f8e0203 */
[----:B0-----:R-:W-:-:S05]  /*0090*/  IMAD R0, R0, UR5, R5 ;  /* 0x0000000500007c24 */ /* 0x001fca000f8e0205 */
[----:B--2---:R-:W-:-:S13]  /*00a0*/  ISETP.GE.AND P0, PT, R0, UR6, PT ;  /* 0x0000000600007c0c */ /* 0x004fda000bf06270 */
[----:B------:R-:W-:Y:S05]  /*00b0*/  @P0 EXIT ;  /* 0x000000000000094d */ /* 0x000fea0003800000 */
[----:B------:R-:W0:Y:S01]  /*00c0*/  LDC.64 R6, c[0x0][0x380] ;  /* 0x0000e000ff067b82 */ /* 0x000e220000000a00 */
[----:B------:R-:W1:Y:S01]  /*00d0*/  LDCU.64 UR4, c[0x0][0x358] ;  /* 0x00006b00ff0477ac */ /* 0x000e620008000a00 */
[----:B------:R-:W-:-:S04]  /*00e0*/  IMAD R3, R0, 0x3, RZ ;  /* 0x0000000300037824 */ /* 0x000fc800078e02ff */
[----:B0-----:R-:W-:-:S05]  /*00f0*/  IMAD.WIDE R6, R3, 0x8, R6 ;  /* 0x0000000803067825 */ /* 0x001fca00078e0206 */
[----:B-1----:R-:W2:Y:S04]  /*0100*/  LDG.E.64 R4, desc[UR4][R6.64+0x8] ;  /* 0x0000080406047981 */ /* 0x002ea8000c1e1b00 */
[----:B------:R-:W3:Y:S01]  /*0110*/  LDG.E.64 R2, desc[UR4][R6.64] ;  /* 0x0000000406027981 */ /* 0x000ee2000c1e1b00 */
[----:B------:R-:W-:Y:S01]  /*0120*/  BSSY.RECONVERGENT B0, `(.L_x_0) ;  /* 0x0000059000007945 */ /* 0x000fe20003800200 */
[----:B--2---:R-:W-:Y:S02]  /*0130*/  DMUL R8, R4, R4 ;  /* 0x0000000404087228 */ /* 0x004fe40000000000 */
[----:B---3--:R-:W-:-:S06]  /*0140*/  DADD R10, R2, R2 ;  /* 0x00000000020a7229 */ /* 0x008fcc0000000002 */
[----:B------:R-:W-:-:S08]  /*0150*/  DFMA R8, R2, R2, R8 ;  /* 0x000000020208722b */ /* 0x000fd00000000008 */
[----:B------:R-:W-:-:S10]  /*0160*/  DFMA R4, R4, R10, R8 ;  /* 0x0000000a0404722b */ /* 0x000fd40000000008 */
[----:B------:R-:W-:Y:S01]  /*0170*/  ISETP.GT.AND P0, PT, R5, 0xfffff, PT ;  /* 0x000fffff0500780c */ /* 0x000fe20003f04270 */
[--C-:B------:R-:W-:Y:S02]  /*0180*/  IMAD.MOV.U32 R8, RZ, RZ, R4.reuse ;  /* 0x000000ffff087224 */ /* 0x100fe400078e0004 */
[--C-:B------:R-:W-:Y:S02]  /*0190*/  IMAD.MOV.U32 R9, RZ, RZ, R5.reuse ;  /* 0x000000ffff097224 */ /* 0x100fe400078e0005 */
[----:B------:R-:W-:Y:S02]  /*01a0*/  IMAD.MOV.U32 R3, RZ, RZ, R5 ;  /* 0x000000ffff037224 */ /* 0x000fe400078e0005 */
[----:B------:R-:W-:-:S06]  /*01b0*/  IMAD.MOV.U32 R2, RZ, RZ, R4 ;  /* 0x000000ffff027224 */ /* 0x000fcc00078e0004 */
[----:B------:R-:W-:-:S10]  /*01c0*/  @!P0 DMUL R8, R4, 1.80143985094819840000e+16 ;  /* 0x4350000004088828 */ /* 0x000fd40000000000 */
[----:B------:R-:W-:Y:S02]  /*01d0*/  @!P0 IMAD.MOV.U32 R3, RZ, RZ, R9 ;  /* 0x000000ffff038224 */ /* 0x000fe400078e0009 */
[----:B------:R-:W-:Y:S02]  /*01e0*/  @!P0 IMAD.MOV.U32 R2, RZ, RZ, R8 ;  /* 0x000000ffff028224 */ /* 0x000fe400078e0008 */
[----:B------:R-:W-:-:S05]  /*01f0*/  VIADD R0, R3, 0xffffffff ;  /* 0xffffffff03007836 */ /* 0x000fca0000000000 */
[----:B------:R-:W-:Y:S01]  /*0200*/  ISETP.GT.U32.AND P1, PT, R0, 0x7feffffe, PT ;  /* 0x7feffffe0000780c */ /* 0x000fe20003f24070 */
[----:B------:R-:W-:Y:S02]  /*0210*/  IMAD.MOV.U32 R0, RZ, RZ, -0x3ff ;  /* 0xfffffc01ff007424 */ /* 0x000fe400078e00ff */
[----:B------:R-:W-:-:S10]  /*0220*/  @!P0 IMAD.MOV.U32 R0, RZ, RZ, -0x435 ;  /* 0xfffffbcbff008424 */ /* 0x000fd400078e00ff */
[----:B------:R-:W-:Y:S05]  /*0230*/  @P1 BRA `(.L_x_1) ;  /* 0x0000000400041947 */ /* 0x000fea0003800000 */
[----:B------:R-:W-:Y:S01]  /*0240*/  LOP3.LUT R8, R3, 0xfffff, RZ, 0xc0, !PT ;  /* 0x000fffff03087812 */ /* 0x000fe200078ec0ff */
[----:B------:R-:W-:Y:S01]  /*0250*/  IMAD.MOV.U32 R10, RZ, RZ, RZ ;  /* 0x000000ffff0a7224 */ /* 0x000fe200078e00ff */
[----:B------:R-:W-:Y:S01]  /*0260*/  UMOV UR6, 0x3ae80f1e ;  /* 0x3ae80f1e00067882 */ /* 0x000fe20000000000 */
[----:B------:R-:W-:Y:S01]  /*0270*/  IMAD.MOV.U32 R18, RZ, RZ, -0x748574fc ;  /* 0x8b7a8b04ff127424 */ /* 0x000fe200078e00ff */
[----:B------:R-:W-:Y:S01]  /*0280*/  LOP3.LUT R9, R8, 0x3ff00000, RZ, 0xfc, !PT ;  /* 0x3ff0000008097812 */ /* 0x000fe200078efcff */
[----:B------:R-:W-:Y:S01]  /*0290*/  IMAD.MOV.U32 R8, RZ, RZ, R2 ;  /* 0x000000ffff087224 */ /* 0x000fe200078e0002 */
[----:B------:R-:W-:Y:S01]  /*02a0*/  UMOV UR7, 0x3eb1380b ;  /* 0x3eb1380b00077882 */ /* 0x000fe20000000000 */
[----:B------:R-:W-:Y:S01]  /*02b0*/  IMAD.MOV.U32 R19, RZ, RZ, 0x3ed0ee25 ;  /* 0x3ed0ee25ff137424 */ /* 0x000fe200078e00ff */
[----:B------:R-:W-:Y:S01]  /*02c0*/  ISETP.GE.U32.AND P0, PT, R9, 0x3ff6a09f, PT ;  /* 0x3ff6a09f0900780c */ /* 0x000fe20003f06070 */
[----:B------:R-:W-:Y:S01]  /*02d0*/  IMAD.MOV.U32 R21, RZ, RZ, 0x43300000 ;  /* 0x43300000ff157424 */ /* 0x000fe200078e00ff */
[----:B------:R-:W-:Y:S01]  /*02e0*/  LEA.HI R0, R3, R0, RZ, 0xc ;  /* 0x0000000003007211 */ /* 0x000fe200078f60ff */
[----:B------:R-:W-:Y:S01]  /*02f0*/  UMOV UR8, 0x80000000 ;  /* 0x8000000000087882 */ /* 0x000fe20000000000 */
[----:B------:R-:W-:-:S09]  /*0300*/  UMOV UR9, 0x43300000 ;  /* 0x4330000000097882 */ /* 0x000fd20000000000 */
[----:B------:R-:W-:Y:S02]  /*0310*/  @P0 VIADD R11, R9, 0xfff00000 ;  /* 0xfff00000090b0836 */ /* 0x000fe40000000000 */
[----:B------:R-:W-:Y:S02]  /*0320*/  @P0 VIADD R0, R0, 0x1 ;  /* 0x0000000100000836 */ /* 0x000fe40000000000 */
[----:B------:R-:W-:-:S03]  /*0330*/  @P0 IMAD.MOV.U32 R9, RZ, RZ, R11 ;  /* 0x000000ffff090224 */ /* 0x000fc600078e000b */
[----:B------:R-:W-:-:S03]  /*0340*/  LOP3.LUT R20, R0, 0x80000000, RZ, 0x3c, !PT ;  /* 0x8000000000147812 */ /* 0x000fc600078e3cff */
[C---:B------:R-:W-:Y:S02]  /*0350*/  DADD R16, R8.reuse, 1 ;  /* 0x3ff0000008107429 */ /* 0x040fe40000000000 */
[----:B------:R-:W-:-:S04]  /*0360*/  DADD R8, R8, -1 ;  /* 0xbff0000008087429 */ /* 0x000fc80000000000 */
[----:B------:R-:W0:Y:S02]  /*0370*/  MUFU.RCP64H R11, R17 ;  /* 0x00000011000b7308 */ /* 0x000e240000001800 */
[----:B0-----:R-:W-:-:S08]  /*0380*/  DFMA R12, -R16, R10, 1 ;  /* 0x3ff00000100c742b */ /* 0x001fd0000000010a */
[----:B------:R-:W-:-:S08]  /*0390*/  DFMA R12, R12, R12, R12 ;  /* 0x0000000c0c0c722b */ /* 0x000fd0000000000c */
[----:B------:R-:W-:-:S08]  /*03a0*/  DFMA R10, R10, R12, R10 ;  /* 0x0000000c0a0a722b */ /* 0x000fd0000000000a */
[----:B------:R-:W-:-:S08]  /*03b0*/  DMUL R12, R8, R10 ;  /* 0x0000000a080c7228 */ /* 0x000fd00000000000 */
[----:B------:R-:W-:-:S08]  /*03c0*/  DFMA R12, R8, R10, R12 ;  /* 0x0000000a080c722b */ /* 0x000fd0000000000c */
[----:B------:R-:W-:Y:S02]  /*03d0*/  DMUL R14, R12, R12 ;  /* 0x0000000c0c0e7228 */ /* 0x000fe40000000000 */
[----:B------:R-:W-:-:S06]  /*03e0*/  DADD R2, R8, -R12 ;  /* 0x0000000008027229 */ /* 0x000fcc000000080c */
[----:B------:R-:W-:Y:S01]  /*03f0*/  DFMA R16, R14, UR6, R18 ;  /* 0x000000060e107c2b */ /* 0x000fe20008000012 */
[----:B------:R-:W-:Y:S01]  /*0400*/  UMOV UR6, 0x9f02676f ;  /* 0x9f02676f00067882 */ /* 0x000fe20000000000 */
[----:B------:R-:W-:Y:S01]  /*0410*/  UMOV UR7, 0x3ef3b266 ;  /* 0x3ef3b26600077882 */ /* 0x000fe20000000000 */
[----:B------:R-:W-:Y:S02]  /*0420*/  DADD R18, R2, R2 ;  /* 0x0000000002127229 */ /* 0x000fe40000000002 */
[----:B------:R-:W-:Y:S01]  /*0430*/  DADD R2, R20, -UR8 ;  /* 0x8000000814027e29 */ /* 0x000fe20008000000 */
[----:B------:R-:W-:Y:S01]  /*0440*/  UMOV UR8, 0xfefa39ef ;  /* 0xfefa39ef00087882 */ /* 0x000fe20000000000 */
[----:B------:R-:W-:Y:S01]  /*0450*/  UMOV UR9, 0x3fe62e42 ;  /* 0x3fe62e4200097882 */ /* 0x000fe20000000000 */
[----:B------:R-:W-:Y:S01]  /*0460*/  DFMA R16, R14, R16, UR6 ;  /* 0x000000060e107e2b */ /* 0x000fe20008000010 */
[----:B------:R-:W-:Y:S01]  /*0470*/  UMOV UR6, 0xa9ab0956 ;  /* 0xa9ab095600067882 */ /* 0x000fe20000000000 */
[----:B------:R-:W-:Y:S01]  /*0480*/  UMOV UR7, 0x3f1745cb ;  /* 0x3f1745cb00077882 */ /* 0x000fe20000000000 */
[----:B------:R-:W-:-:S02]  /*0490*/  DFMA R18, R8, -R12, R18 ;  /* 0x8000000c0812722b */ /* 0x000fc40000000012 */
[----:B------:R-:W-:-:S03]  /*04a0*/  DFMA R8, R2, UR8, R12 ;  /* 0x0000000802087c2b */ /* 0x000fc6000800000c */
[----:B------:R-:W-:Y:S01]  /*04b0*/  DFMA R16, R14, R16, UR6 ;  /* 0x000000060e107e2b */ /* 0x000fe20008000010 */
[----:B------:R-:W-:Y:S01]  /*04c0*/  UMOV UR6, 0x2d1b5154 ;  /* 0x2d1b515400067882 */ /* 0x000fe20000000000 */
[----:B------:R-:W-:Y:S01]  /*04d0*/  UMOV UR7, 0x3f3c71c7 ;  /* 0x3f3c71c700077882 */ /* 0x000fe20000000000 */
[----:B------:R-:W-:-:S05]  /*04e0*/  DMUL R18, R10, R18 ;  /* 0x000000120a127228 */ /* 0x000fca0000000000 */
[----:B------:R-:W-:Y:S01]  /*04f0*/  DFMA R16, R14, R16, UR6 ;  /* 0x000000060e107e2b */ /* 0x000fe20008000010 */
[----:B------:R-:W-:Y:S01]  /*0500*/  UMOV UR6, 0x923be72d ;  /* 0x923be72d00067882 */ /* 0x000fe20000000000 */
[----:B------:R-:W-:-:S06]  /*0510*/  UMOV UR7, 0x3f624924 ;  /* 0x3f62492400077882 */ /* 0x000fcc0000000000 */
        /* <DEDUP_REMOVED lines=8> */
[----:B------:R-:W-:Y:S02]  /*05a0*/  UMOV UR7, 0x3fe62e42 ;  /* 0x3fe62e4200077882 */ /* 0x000fe40000000000 */
[----:B------:R-:W-:Y:S01]  /*05b0*/  DFMA R20, R2, -UR6, R8 ;  /* 0x8000000602147c2b */ /* 0x000fe20008000008 */
[----:B------:R-:W-:Y:S01]  /*05c0*/  UMOV UR6, 0x3b39803f ;  /* 0x3b39803f00067882 */ /* 0x000fe20000000000 */
[----:B------:R-:W-:Y:S02]  /*05d0*/  UMOV UR7, 0x3c7abc9e ;  /* 0x3c7abc9e00077882 */ /* 0x000fe40000000000 */
[----:B------:R-:W-:-:S04]  /*05e0*/  DMUL R16, R14, R16 ;  /* 0x000000100e107228 */ /* 0x000fc80000000000 */
[----:B------:R-:W-:-:S04]  /*05f0*/  DADD R20, -R12, R20 ;  /* 0x000000000c147229 */ /* 0x000fc80000000114 */
[----:B------:R-:W-:-:S08]  /*0600*/  DFMA R16, R12, R16, R18 ;  /* 0x000000100c10722b */ /* 0x000fd00000000012 */
[----:B------:R-:W-:-:S08]  /*0610*/  DADD R16, R16, -R20 ;  /* 0x0000000010107229 */ /* 0x000fd00000000814 */
[----:B------:R-:W-:-:S08]  /*0620*/  DFMA R2, R2, UR6, R16 ;  /* 0x0000000602027c2b */ /* 0x000fd00008000010 */
[----:B------:R-:W-:Y:S01]  /*0630*/  DADD R2, R8, R2 ;  /* 0x0000000008027229 */ /* 0x000fe20000000002 */
[----:B------:R-:W-:Y:S10]  /*0640*/  BRA `(.L_x_2) ;  /* 0x0000000000187947 */ /* 0x000ff40003800000 */
.L_x_1:
[----:B------:R-:W-:Y:S01]  /*0650*/  IMAD.MOV.U32 R2, RZ, RZ, 0x0 ;  /* 0x00000000ff027424 */ /* 0x000fe200078e00ff */
[----:B------:R-:W-:Y:S01]  /*0660*/  LOP3.LUT P0, RZ, R9, 0x7fffffff, RZ, 0xc0, !PT ;  /* 0x7fffffff09ff7812 */ /* 0x000fe2000780c0ff */
[----:B------:R-:W-:-:S06]  /*0670*/  IMAD.MOV.U32 R3, RZ, RZ, 0x7ff00000 ;  /* 0x7ff00000ff037424 */ /* 0x000fcc00078e00ff */
[----:B------:R-:W-:-:S10]  /*0680*/  DFMA R2, R8, R2, +INF ;  /* 0x7ff000000802742b */ /* 0x000fd40000000002 */
[----:B------:R-:W-:Y:S02]  /*0690*/  FSEL R2, R2, RZ, P0 ;  /* 0x000000ff02027208 */ /* 0x000fe40000000000 */
[----:B------:R-:W-:-:S07]  /*06a0*/  FSEL R3, R3, -QNAN , P0 ;  /* 0xfff0000003037808 */ /* 0x000fce0000000000 */
.L_x_2:
[----:B------:R-:W-:Y:S05]  /*06b0*/  BSYNC.RECONVERGENT B0 ;  /* 0x0000000000007941 */ /* 0x000fea0003800200 */
.L_x_0:
[----:B------:R-:W-:Y:S01]  /*06c0*/  DSETP.NEU.AND P0, PT, |R4|, +INF , PT ;  /* 0x7ff000000400742a */ /* 0x000fe20003f0d200 */
[----:B------:R-:W-:-:S13]  /*06d0*/  BSSY.RECONVERGENT B0, `(.L_x_3) ;  /* 0x0000016000007945 */ /* 0x000fda0003800200 */
[----:B------:R-:W-:Y:S01]  /*06e0*/  @!P0 DMUL R20, RZ, R4 ;  /* 0x00000004ff148228 */ /* 0x000fe20000000000 */
[----:B------:R-:W-:Y:S01]  /*06f0*/  @!P0 IMAD.MOV.U32 R0, RZ, RZ, RZ ;  /* 0x000000ffff008224 */ /* 0x000fe200078e00ff */
[----:B------:R-:W-:Y:S09]  /*0700*/  @!P0 BRA `(.L_x_4) ;  /* 0x0000000000488947 */ /* 0x000ff20003800000 */
[----:B------:R-:W-:Y:S01]  /*0710*/  UMOV UR6, 0x6dc9c883 ;  /* 0x6dc9c88300067882 */ /* 0x000fe20000000000 */
[----:B------:R-:W-:Y:S01]  /*0720*/  UMOV UR7, 0x3fe45f30 ;  /* 0x3fe45f3000077882 */ /* 0x000fe20000000000 */
[C---:B------:R-:W-:Y:S02]  /*0730*/  DSETP.GE.AND P0, PT, |R4|.reuse, 2.14748364800000000000e+09, PT ;  /* 0x41e000000400742a */ /* 0x040fe40003f06200 */
[----:B------:R-:W-:Y:S01]  /*0740*/  DMUL R8, R4, UR6 ;  /* 0x0000000604087c28 */ /* 0x000fe20008000000 */
[----:B------:R-:W-:Y:S01]  /*0750*/  UMOV UR6, 0x54442d18 ;  /* 0x54442d1800067882 */ /* 0x000fe20000000000 */
[----:B------:R-:W-:-:S04]  /*0760*/  UMOV UR7, 0x3ff921fb ;  /* 0x3ff921fb00077882 */ /* 0x000fc80000000000 */
[----:B------:R-:W0:Y:S08]  /*0770*/  F2I.F64 R0, R8 ;  /* 0x0000000800007311 */ /* 0x000e300000301100 */
[----:B0-----:R-:W0:Y:S02]  /*0780*/  I2F.F64 R20, R0 ;  /* 0x0000000000147312 */ /* 0x001e240000201c00 */
[----:B0-----:R-:W-:Y:S01]  /*0790*/  DFMA R10, R20, -UR6, R4 ;  /* 0x80000006140a7c2b */ /* 0x001fe20008000004 */
[----:B------:R-:W-:Y:S01]  /*07a0*/  UMOV UR6, 0x33145c00 ;  /* 0x33145c0000067882 */ /* 0x000fe20000000000 */
[----:B------:R-:W-:-:S06]  /*07b0*/  UMOV UR7, 0x3c91a626 ;  /* 0x3c91a62600077882 */ /* 0x000fcc0000000000 */
[----:B------:R-:W-:Y:S01]  /*07c0*/  DFMA R10, R20, -UR6, R10 ;  /* 0x80000006140a7c2b */ /* 0x000fe2000800000a */
[----:B------:R-:W-:Y:S01]  /*07d0*/  UMOV UR6, 0x252049c0 ;  /* 0x252049c000067882 */ /* 0x000fe20000000000 */
[----:B------:R-:W-:-:S06]  /*07e0*/  UMOV UR7, 0x397b839a ;  /* 0x397b839a00077882 */ /* 0x000fcc0000000000 */
[----:B------:R-:W-:Y:S01]  /*07f0*/  DFMA R20, R20, -UR6, R10 ;  /* 0x8000000614147c2b */ /* 0x000fe2000800000a */
[----:B------:R-:W-:Y:S10]  /*0800*/  @!P0 BRA `(.L_x_4) ;  /* 0x0000000000088947 */ /* 0x000ff40003800000 */
[----:B------:R-:W-:-:S07]  /*0810*/  MOV R16, 0x830 ;  /* 0x0000083000107802 */ /* 0x000fce0000000f00 */
[----:B------:R-:W-:Y:S05]  /*0820*/  CALL.REL.NOINC `($_Z9calculatePci$__internal_trig_reduction_slowpathd) ;  /* 0x0000000800487944 */ /* 0x000fea0003c00000 */
.L_x_4:
[----:B------:R-:W-:Y:S05]  /*0830*/  BSYNC.RECONVERGENT B0 ;  /* 0x0000000000007941 */ /* 0x000fea0003800200 */
.L_x_3:
[----:B------:R-:W0:Y:S01]  /*0840*/  LDCU.64 UR6, c[0x4][0x8] ;  /* 0x01000100ff0677ac */ /* 0x000e220008000a00 */
[----:B------:R-:W-:-:S05]  /*0850*/  IMAD.SHL.U32 R4, R0, 0x40, RZ ;  /* 0x0000004000047824 */ /* 0x000fca00078e00ff */
[----:B------:R-:W-:-:S04]  /*0860*/  LOP3.LUT R4, R4, 0x40, RZ, 0xc0, !PT ;  /* 0x0000004004047812 */ /* 0x000fc800078ec0ff */
[----:B0-----:R-:W-:-:S05]  /*0870*/  IADD3 R22, P0, PT, R4, UR6, RZ ;  /* 0x0000000604167c10 */ /* 0x001fca000ff1e0ff */
[----:B------:R-:W-:-:S05]  /*0880*/  IMAD.X R23, RZ, RZ, UR7, P0 ;  /* 0x00000007ff177e24 */ /* 0x000fca00080e06ff */
[----:B------:R-:W2:Y:S04]  /*0890*/  LDG.E.128.CONSTANT R8, desc[UR4][R22.64] ;  /* 0x0000000416087981 */ /* 0x000ea8000c1e9d00 */
[----:B------:R-:W3:Y:S04]  /*08a0*/  LDG.E.128.CONSTANT R12, desc[UR4][R22.64+0x10] ;  /* 0x00001004160c7981 */ /* 0x000ee8000c1e9d00 */
[----:B------:R-:W4:Y:S01]  /*08b0*/  LDG.E.128.CONSTANT R16, desc[UR4][R22.64+0x20] ;  /* 0x0000200416107981 */ /* 0x000f22000c1e9d00 */
[----:B------:R-:W-:Y:S01]  /*08c0*/  LOP3.LUT R4, R0, 0x1, RZ, 0xc0, !PT ;  /* 0x0000000100047812 */ /* 0x000fe200078ec0ff */
[----:B------:R-:W-:Y:S01]  /*08d0*/  IMAD.MOV.U32 R24, RZ, RZ, 0x20fd8164 ;  /* 0x20fd8164ff187424 */ /* 0x000fe200078e00ff */
[----:B------:R-:W-:Y:S01]  /*08e0*/  FSETP.GEU.AND P1, PT, |R3|, 6.5827683646048100446e-37, PT ;  /* 0x036000000300780b */ /* 0x000fe20003f2e200 */
[----:B------:R-:W-:Y:S01]  /*08f0*/  IMAD.MOV.U32 R25, RZ, RZ, 0x3da8ff83 ;  /* 0x3da8ff83ff197424 */ /* 0x000fe200078e00ff */
[----:B------:R-:W-:Y:S01]  /*0900*/  ISETP.NE.U32.AND P0, PT, R4, 0x1, PT ;  /* 0x000000010400780c */ /* 0x000fe20003f05070 */
[----:B------:R-:W-:Y:S01]  /*0910*/  DMUL R4, R20, R20 ;  /* 0x0000001414047228 */ /* 0x000fe20000000000 */
[----:B------:R-:W-:Y:S02]  /*0920*/  BSSY.RECONVERGENT B0, `(.L_x_5) ;  /* 0x0000022000007945 */ /* 0x000fe40003800200 */
[----:B------:R-:W-:-:S02]  /*0930*/  FSEL R24, R24, -8.06006814911005101289e+34, !P0 ;  /* 0xf9785eba18187808 */ /* 0x000fc40004000000 */
[----:B------:R-:W-:-:S06]  /*0940*/  FSEL R25, -R25, 0.11223486810922622681, !P0 ;  /* 0x3de5db6519197808 */ /* 0x000fcc0004000100 */
[----:B--2---:R-:W-:-:S08]  /*0950*/  DFMA R8, R4, R24, R8 ;  /* 0x000000180408722b */ /* 0x004fd00000000008 */
[----:B------:R-:W-:-:S08]  /*0960*/  DFMA R8, R4, R8, R10 ;  /* 0x000000080408722b */ /* 0x000fd0000000000a */
[----:B---3--:R-:W-:-:S08]  /*0970*/  DFMA R8, R4, R8, R12 ;  /* 0x000000080408722b */ /* 0x008fd0000000000c */
[----:B------:R-:W-:-:S08]  /*0980*/  DFMA R8, R4, R8, R14 ;  /* 0x000000080408722b */ /* 0x000fd0000000000e */
[----:B----4-:R-:W-:-:S08]  /*0990*/  DFMA R8, R4, R8, R16 ;  /* 0x000000080408722b */ /* 0x010fd00000000010 */
[----:B------:R-:W-:-:S08]  /*09a0*/  DFMA R8, R4, R8, R18 ;  /* 0x000000080408722b */ /* 0x000fd00000000012 */
[----:B------:R-:W-:Y:S02]  /*09b0*/  DFMA R20, R8, R20, R20 ;  /* 0x000000140814722b */ /* 0x000fe40000000014 */
[----:B------:R-:W-:-:S10]  /*09c0*/  DFMA R4, R4, R8, 1 ;  /* 0x3ff000000404742b */ /* 0x000fd40000000008 */
[----:B------:R-:W-:Y:S02]  /*09d0*/  FSEL R8, R4, R20, !P0 ;  /* 0x0000001404087208 */ /* 0x000fe40004000000 */
[----:B------:R-:W-:Y:S02]  /*09e0*/  FSEL R9, R5, R21, !P0 ;  /* 0x0000001505097208 */ /* 0x000fe40004000000 */
[----:B------:R-:W-:-:S04]  /*09f0*/  LOP3.LUT P0, RZ, R0, 0x2, RZ, 0xc0, !PT ;  /* 0x0000000200ff7812 */ /* 0x000fc8000780c0ff */
[----:B------:R-:W-:-:S10]  /*0a00*/  DADD R4, RZ, -R8 ;  /* 0x00000000ff047229 */ /* 0x000fd40000000808 */
[----:B------:R-:W-:Y:S02]  /*0a10*/  FSEL R9, R9, R5, !P0 ;  /* 0x0000000509097208 */ /* 0x000fe40004000000 */
[----:B------:R-:W-:Y:S01]  /*0a20*/  FSEL R8, R8, R4, !P0 ;  /* 0x0000000408087208 */ /* 0x000fe20004000000 */
[----:B------:R-:W-:Y:S01]  /*0a30*/  IMAD.MOV.U32 R4, RZ, RZ, 0x1 ;  /* 0x00000001ff047424 */ /* 0x000fe200078e00ff */
[----:B------:R-:W0:Y:S05]  /*0a40*/  MUFU.RCP64H R5, R9 ;  /* 0x0000000900057308 */ /* 0x000e2a0000001800 */
[----:B0-----:R-:W-:-:S08]  /*0a50*/  DFMA R10, -R8, R4, 1 ;  /* 0x3ff00000080a742b */ /* 0x001fd00000000104 */
[----:B------:R-:W-:-:S08]  /*0a60*/  DFMA R10, R10, R10, R10 ;  /* 0x0000000a0a0a722b */ /* 0x000fd0000000000a */
[----:B------:R-:W-:-:S08]  /*0a70*/  DFMA R10, R4, R10, R4 ;  /* 0x0000000a040a722b */ /* 0x000fd00000000004 */
[----:B------:R-:W-:-:S08]  /*0a80*/  DFMA R4, -R8, R10, 1 ;  /* 0x3ff000000804742b */ /* 0x000fd0000000010a */
[----:B------:R-:W-:-:S08]  /*0a90*/  DFMA R4, R10, R4, R10 ;  /* 0x000000040a04722b */ /* 0x000fd0000000000a */
[----:B------:R-:W-:-:S08]  /*0aa0*/  DMUL R10, R4, R2 ;  /* 0x00000002040a7228 */ /* 0x000fd00000000000 */
[----:B------:R-:W-:-:S08]  /*0ab0*/  DFMA R12, -R8, R10, R2 ;  /* 0x0000000a080c722b */ /* 0x000fd00000000102 */
[----:B------:R-:W-:-:S10]  /*0ac0*/  DFMA R4, R4, R12, R10 ;  /* 0x0000000c0404722b */ /* 0x000fd4000000000a */
[----:B------:R-:W-:-:S05]  /*0ad0*/  FFMA R0, RZ, R9, R5 ;  /* 0x00000009ff007223 */ /* 0x000fca0000000005 */
[----:B------:R-:W-:-:S13]  /*0ae0*/  FSETP.GT.AND P0, PT, |R0|, 1.469367938527859385e-39, PT ;  /* 0x001000000000780b */ /* 0x000fda0003f04200 */
[----:B------:R-:W-:Y:S05]  /*0af0*/  @P0 BRA P1, `(.L_x_6) ;  /* 0x0000000000100947 */ /* 0x000fea0000800000 */
[----:B------:R-:W-:Y:S01]  /*0b00*/  IMAD.MOV.U32 R4, RZ, RZ, R2 ;  /* 0x000000ffff047224 */ /* 0x000fe200078e0002 */
[----:B------:R-:W-:Y:S01]  /*0b10*/  MOV R0, 0xb40 ;  /* 0x00000b4000007802 */ /* 0x000fe20000000f00 */
[----:B------:R-:W-:-:S07]  /*0b20*/  IMAD.MOV.U32 R5, RZ, RZ, R3 ;  /* 0x000000ffff057224 */ /* 0x000fce00078e0003 */
[----:B------:R-:W-:Y:S05]  /*0b30*/  CALL.REL.NOINC `($__internal_0_$__cuda_sm20_div_rn_f64_full) ;  /* 0x00000000000c7944 */ /* 0x000fea0003c00000 */
.L_x_6:
[----:B------:R-:W-:Y:S05]  /*0b40*/  BSYNC.RECONVERGENT B0 ;  /* 0x0000000000007941 */ /* 0x000fea0003800200 */
.L_x_5:
[----:B------:R-:W-:Y:S01]  /*0b50*/  STG.E.64 desc[UR4][R6.64+0x10], R4 ;  /* 0x0000100406007986 */ /* 0x000fe2000c101b04 */
[----:B------:R-:W-:Y:S05]  /*0b60*/  EXIT ;  /* 0x000000000000794d */ /* 0x000fea0003800000 */
        .weak           $__internal_0_$__cuda_sm20_div_rn_f64_full
        .type           $__internal_0_$__cuda_sm20_div_rn_f64_full,@function
        .size           $__internal_0_$__cuda_sm20_div_rn_f64_full,($_Z9calculatePci$__internal_trig_reduction_slowpathd - $__internal_0_$__cuda_sm20_div_rn_f64_full)
$__internal_0_$__cuda_sm20_div_rn_f64_full:
[C---:B------:R-:W-:Y:S01]  /*0b70*/  FSETP.GEU.AND P0, PT, |R9|.reuse, 1.469367938527859385e-39, PT ;  /* 0x001000000900780b */ /* 0x040fe20003f0e200 */
[----:B------:R-:W-:Y:S01]  /*0b80*/  IMAD.MOV.U32 R16, RZ, RZ, 0x1 ;  /* 0x00000001ff107424 */ /* 0x000fe200078e00ff */
[----:B------:R-:W-:Y:S01]  /*0b90*/  LOP3.LUT R2, R9, 0x800fffff, RZ, 0xc0, !PT ;  /* 0x800fffff09027812 */ /* 0x000fe200078ec0ff */
[----:B------:R-:W-:Y:S01]  /*0ba0*/  BSSY.RECONVERGENT B1, `(.L_x_7) ;  /* 0x0000055000017945 */ /* 0x000fe20003800200 */
[C---:B------:R-:W-:Y:S02]  /*0bb0*/  FSETP.GEU.AND P2, PT, |R5|.reuse, 1.469367938527859385e-39, PT ;  /* 0x001000000500780b */ /* 0x040fe40003f4e200 */
[----:B------:R-:W-:Y:S01]  /*0bc0*/  LOP3.LUT R3, R2, 0x3ff00000, RZ, 0xfc, !PT ;  /* 0x3ff0000002037812 */ /* 0x000fe200078efcff */
[----:B------:R-:W-:Y:S01]  /*0bd0*/  IMAD.MOV.U32 R2, RZ, RZ, R8 ;  /* 0x000000ffff027224 */ /* 0x000fe200078e0008 */
[----:B------:R-:W-:Y:S02]  /*0be0*/  LOP3.LUT R12, R5, 0x7ff00000, RZ, 0xc0, !PT ;  /* 0x7ff00000050c7812 */ /* 0x000fe400078ec0ff */
[----:B------:R-:W-:-:S03]  /*0bf0*/  LOP3.LUT R15, R9, 0x7ff00000, RZ, 0xc0, !PT ;  /* 0x7ff00000090f7812 */ /* 0x000fc600078ec0ff */
[----:B------:R-:W-:Y:S01]  /*0c00*/  @!P0 DMUL R2, R8, 8.98846567431157953865e+307 ;  /* 0x7fe0000008028828 */ /* 0x000fe20000000000 */
[----:B------:R-:W-:-:S03]  /*0c10*/  ISETP.GE.U32.AND P1, PT, R12, R15, PT ;  /* 0x0000000f0c00720c */ /* 0x000fc60003f26070 */
[----:B------:R-:W-:Y:S01]  /*0c20*/  @!P2 LOP3.LUT R13, R9, 0x7ff00000, RZ, 0xc0, !PT ;  /* 0x7ff00000090da812 */ /* 0x000fe200078ec0ff */
[----:B------:R-:W-:Y:S01]  /*0c30*/  @!P2 IMAD.MOV.U32 R18, RZ, RZ, RZ ;  /* 0x000000ffff12a224 */ /* 0x000fe200078e00ff */
[----:B------:R-:W0:Y:S02]  /*0c40*/  MUFU.RCP64H R17, R3 ;  /* 0x0000000300117308 */ /* 0x000e240000001800 */
[----:B------:R-:W-:Y:S01]  /*0c50*/  @!P2 ISETP.GE.U32.AND P3, PT, R12, R13, PT ;  /* 0x0000000d0c00a20c */ /* 0x000fe20003f66070 */
[----:B------:R-:W-:-:S05]  /*0c60*/  IMAD.MOV.U32 R13, RZ, RZ, 0x1ca00000 ;  /* 0x1ca00000ff0d7424 */ /* 0x000fca00078e00ff */
[----:B------:R-:W-:-:S04]  /*0c70*/  @!P2 SEL R19, R13, 0x63400000, !P3 ;  /* 0x634000000d13a807 */ /* 0x000fc80005800000 */
[----:B------:R-:W-:-:S04]  /*0c80*/  @!P2 LOP3.LUT R19, R19, 0x80000000, R5, 0xf8, !PT ;  /* 0x800000001313a812 */ /* 0x000fc800078ef805 */
[----:B------:R-:W-:Y:S01]  /*0c90*/  @!P2 LOP3.LUT R19, R19, 0x100000, RZ, 0xfc, !PT ;  /* 0x001000001313a812 */ /* 0x000fe200078efcff */
[----:B0-----:R-:W-:-:S08]  /*0ca0*/  DFMA R10, R16, -R2, 1 ;  /* 0x3ff00000100a742b */ /* 0x001fd00000000802 */
[----:B------:R-:W-:-:S08]  /*0cb0*/  DFMA R10, R10, R10, R10 ;  /* 0x0000000a0a0a722b */ /* 0x000fd0000000000a */
[----:B------:R-:W-:Y:S01]  /*0cc0*/  DFMA R16, R16, R10, R16 ;  /* 0x0000000a1010722b */ /* 0x000fe20000000010 */
[----:B------:R-:W-:Y:S01]  /*0cd0*/  SEL R11, R13, 0x63400000, !P1 ;  /* 0x634000000d0b7807 */ /* 0x000fe20004800000 */
[----:B------:R-:W-:-:S03]  /*0ce0*/  IMAD.MOV.U32 R10, RZ, RZ, R4 ;  /* 0x000000ffff0a7224 */ /* 0x000fc600078e0004 */
[----:B------:R-:W-:-:S03]  /*0cf0*/  LOP3.LUT R11, R11, 0x800fffff, R5, 0xf8, !PT ;  /* 0x800fffff0b0b7812 */ /* 0x000fc600078ef805 */
[----:B------:R-:W-:-:S03]  /*0d00*/  DFMA R20, R16, -R2, 1 ;  /* 0x3ff000001014742b */ /* 0x000fc60000000802 */
[----:B------:R-:W-:-:S05]  /*0d10*/  @!P2 DFMA R10, R10, 2, -R18 ;  /* 0x400000000a0aa82b */ /* 0x000fca0000000812 */
[----:B------:R-:W-:Y:S01]  /*0d20*/  DFMA R16, R16, R20, R16 ;  /* 0x000000141010722b */ /* 0x000fe20000000010 */
[----:B------:R-:W-:Y:S02]  /*0d30*/  IMAD.MOV.U32 R21, RZ, RZ, R12 ;  /* 0x000000ffff157224 */ /* 0x000fe400078e000c */
[----:B------:R-:W-:Y:S01]  /*0d40*/  IMAD.MOV.U32 R20, RZ, RZ, R15 ;  /* 0x000000ffff147224 */ /* 0x000fe200078e000f */
[----:B------:R-:W-:Y:S02]  /*0d50*/  @!P0 LOP3.LUT R20, R3, 0x7ff00000, RZ, 0xc0, !PT ;  /* 0x7ff0000003148812 */ /* 0x000fe400078ec0ff */
[----:B------:R-:W-:Y:S02]  /*0d60*/  @!P2 LOP3.LUT R21, R11, 0x7ff00000, RZ, 0xc0, !PT ;  /* 0x7ff000000b15a812 */ /* 0x000fe400078ec0ff */
[----:B------:R-:W-:Y:S01]  /*0d70*/  DMUL R18, R16, R10 ;  /* 0x0000000a10127228 */ /* 0x000fe20000000000 */
[----:B------:R-:W-:Y:S02]  /*0d80*/  VIADD R23, R20, 0xffffffff ;  /* 0xffffffff14177836 */ /* 0x000fe40000000000 */
[----:B------:R-:W-:-:S05]  /*0d90*/  VIADD R22, R21, 0xffffffff ;  /* 0xffffffff15167836 */ /* 0x000fca0000000000 */
[----:B------:R-:W-:Y:S01]  /*0da0*/  DFMA R14, R18, -R2, R10 ;  /* 0x80000002120e722b */ /* 0x000fe2000000000a */
[----:B------:R-:W-:-:S04]  /*0db0*/  ISETP.GT.U32.AND P0, PT, R22, 0x7feffffe, PT ;  /* 0x7feffffe1600780c */ /* 0x000fc80003f04070 */
[----:B------:R-:W-:-:S03]  /*0dc0*/  ISETP.GT.U32.OR P0, PT, R23, 0x7feffffe, P0 ;  /* 0x7feffffe1700780c */ /* 0x000fc60000704470 */
[----:B------:R-:W-:-:S10]  /*0dd0*/  DFMA R14, R16, R14, R18 ;  /* 0x0000000e100e722b */ /* 0x000fd40000000012 */
[----:B------:R-:W-:Y:S05]  /*0de0*/  @P0 BRA `(.L_x_8) ;  /* 0x00000000006c0947 */ /* 0x000fea0003800000 */
[----:B------:R-:W-:-:S04]  /*0df0*/  LOP3.LUT R5, R9, 0x7ff00000, RZ, 0xc0, !PT ;  /* 0x7ff0000009057812 */ /* 0x000fc800078ec0ff */
[CC--:B------:R-:W-:Y:S02]  /*0e00*/  VIADDMNMX R4, R12.reuse, -R5.reuse, 0xb9600000, !PT ;  /* 0xb96000000c047446 */ /* 0x0c0fe40007800905 */
[----:B------:R-:W-:Y:S02]  /*0e10*/  ISETP.GE.U32.AND P0, PT, R12, R5, PT ;  /* 0x000000050c00720c */ /* 0x000fe40003f06070 */
[----:B------:R-:W-:Y:S02]  /*0e20*/  VIMNMX R4, PT, PT, R4, 0x46a00000, PT ;  /* 0x46a0000004047848 */ /* 0x000fe40003fe0100 */
[----:B------:R-:W-:-:S05]  /*0e30*/  SEL R13, R13, 0x63400000, !P0 ;  /* 0x634000000d0d7807 */ /* 0x000fca0004000000 */
[----:B------:R-:W-:Y:S02]  /*0e40*/  IMAD.IADD R16, R4, 0x1, -R13 ;  /* 0x0000000104107824 */ /* 0x000fe400078e0a0d */
[----:B------:R-:W-:Y:S02]  /*0e50*/  IMAD.MOV.U32 R4, RZ, RZ, RZ ;  /* 0x000000ffff047224 */ /* 0x000fe400078e00ff */
[----:B------:R-:W-:-:S06]  /*0e60*/  VIADD R5, R16, 0x7fe00000 ;  /* 0x7fe0000010057836 */ /* 0x000fcc0000000000 */
[----:B------:R-:W-:-:S10]  /*0e70*/  DMUL R12, R14, R4 ;  /* 0x000000040e0c7228 */ /* 0x000fd40000000000 */
[----:B------:R-:W-:-:S13]  /*0e80*/  FSETP.GTU.AND P0, PT, |R13|, 1.469367938527859385e-39, PT ;  /* 0x001000000d00780b */ /* 0x000fda0003f0c200 */
[----:B------:R-:W-:Y:S05]  /*0e90*/  @P0 BRA `(.L_x_9) ;  /* 0x0000000000940947 */ /* 0x000fea0003800000 */
[----:B------:R-:W-:Y:S01]  /*0ea0*/  DFMA R2, R14, -R2, R10 ;  /* 0x800000020e02722b */ /* 0x000fe2000000000a */
[----:B------:R-:W-:-:S09]  /*0eb0*/  IMAD.MOV.U32 R4, RZ, RZ, RZ ;  /* 0x000000ffff047224 */ /* 0x000fd200078e00ff */
[C---:B------:R-:W-:Y:S02]  /*0ec0*/  FSETP.NEU.AND P0, PT, R3.reuse, RZ, PT ;  /* 0x000000ff0300720b */ /* 0x040fe40003f0d000 */
[----:B------:R-:W-:-:S04]  /*0ed0*/  LOP3.LUT R9, R3, 0x80000000, R9, 0x48, !PT ;  /* 0x8000000003097812 */ /* 0x000fc800078e4809 */
[----:B------:R-:W-:-:S07]  /*0ee0*/  LOP3.LUT R5, R9, R5, RZ, 0xfc, !PT ;  /* 0x0000000509057212 */ /* 0x000fce00078efcff */
[----:B------:R-:W-:Y:S05]  /*0ef0*/  @!P0 BRA `(.L_x_9) ;  /* 0x00000000007c8947 */ /* 0x000fea0003800000 */
[----:B------:R-:W-:Y:S01]  /*0f00*/  IMAD.MOV R3, RZ, RZ, -R16 ;  /* 0x000000ffff037224 */ /* 0x000fe200078e0a10 */
[----:B------:R-:W-:Y:S01]  /*0f10*/  DMUL.RP R4, R14, R4 ;  /* 0x000000040e047228 */ /* 0x000fe20000008000 */
[----:B------:R-:W-:-:S06]  /*0f20*/  IMAD.MOV.U32 R2, RZ, RZ, RZ ;  /* 0x000000ffff027224 */ /* 0x000fcc00078e00ff */
[----:B------:R-:W-:-:S03]  /*0f30*/  DFMA R2, R12, -R2, R14 ;  /* 0x800000020c02722b */ /* 0x000fc6000000000e */
[----:B------:R-:W-:-:S03]  /*0f40*/  LOP3.LUT R9, R5, R9, RZ, 0x3c, !PT ;  /* 0x0000000905097212 */ /* 0x000fc600078e3cff */
[----:B------:R-:W-:-:S04]  /*0f50*/  IADD3 R2, PT, PT, -R16, -0x43300000, RZ ;  /* 0xbcd0000010027810 */ /* 0x000fc80007ffe1ff */
[----:B------:R-:W-:-:S04]  /*0f60*/  FSETP.NEU.AND P0, PT, |R3|, R2, PT ;  /* 0x000000020300720b */ /* 0x000fc80003f0d200 */
[----:B------:R-:W-:Y:S02]  /*0f70*/  FSEL R12, R4, R12, !P0 ;  /* 0x0000000c040c7208 */ /* 0x000fe40004000000 */
[----:B------:R-:W-:Y:S01]  /*0f80*/  FSEL R13, R9, R13, !P0 ;  /* 0x0000000d090d7208 */ /* 0x000fe20004000000 */
[----:B------:R-:W-:Y:S06]  /*0f90*/  BRA `(.L_x_9) ;  /* 0x0000000000547947 */ /* 0x000fec0003800000 */
.L_x_8:
[----:B------:R-:W-:-:S14]  /*0fa0*/  DSETP.NAN.AND P0, PT, R4, R4, PT ;  /* 0x000000040400722a */ /* 0x000fdc0003f08000 */
[----:B------:R-:W-:Y:S05]  /*0fb0*/  @P0 BRA `(.L_x_10) ;  /* 0x0000000000440947 */ /* 0x000fea0003800000 */
[----:B------:R-:W-:-:S14]  /*0fc0*/  DSETP.NAN.AND P0, PT, R8, R8, PT ;  /* 0x000000080800722a */ /* 0x000fdc0003f08000 */
[----:B------:R-:W-:Y:S05]  /*0fd0*/  @P0 BRA `(.L_x_11) ;  /* 0x0000000000300947 */ /* 0x000fea0003800000 */
[----:B------:R-:W-:Y:S01]  /*0fe0*/  ISETP.NE.AND P0, PT, R21, R20, PT ;  /* 0x000000141500720c */ /* 0x000fe20003f05270 */
[----:B------:R-:W-:Y:S02]  /*0ff0*/  IMAD.MOV.U32 R12, RZ, RZ, 0x0 ;  /* 0x00000000ff0c7424 */ /* 0x000fe400078e00ff */
[----:B------:R-:W-:-:S10]  /*1000*/  IMAD.MOV.U32 R13, RZ, RZ, -0x80000 ;  /* 0xfff80000ff0d7424 */ /* 0x000fd400078e00ff */
[----:B------:R-:W-:Y:S05]  /*1010*/  @!P0 BRA `(.L_x_9) ;  /* 0x0000000000348947 */ /* 0x000fea0003800000 */
[----:B------:R-:W-:Y:S02]  /*1020*/  ISETP.NE.AND P0, PT, R21, 0x7ff00000, PT ;  /* 0x7ff000001500780c */ /* 0x000fe40003f05270 */
[----:B------:R-:W-:Y:S02]  /*1030*/  LOP3.LUT R13, R5, 0x80000000, R9, 0x48, !PT ;  /* 0x80000000050d7812 */ /* 0x000fe400078e4809 */
[----:B------:R-:W-:-:S13]  /*1040*/  ISETP.EQ.OR P0, PT, R20, RZ, !P0 ;  /* 0x000000ff1400720c */ /* 0x000fda0004702670 */
[----:B------:R-:W-:Y:S01]  /*1050*/  @P0 LOP3.LUT R2, R13, 0x7ff00000, RZ, 0xfc, !PT ;  /* 0x7ff000000d020812 */ /* 0x000fe200078efcff */
[----:B------:R-:W-:Y:S02]  /*1060*/  @!P0 IMAD.MOV.U32 R12, RZ, RZ, RZ ;  /* 0x000000ffff0c8224 */ /* 0x000fe400078e00ff */
[----:B------:R-:W-:Y:S02]  /*1070*/  @P0 IMAD.MOV.U32 R12, RZ, RZ, RZ ;  /* 0x000000ffff0c0224 */ /* 0x000fe400078e00ff */
[----:B------:R-:W-:Y:S01]  /*1080*/  @P0 IMAD.MOV.U32 R13, RZ, RZ, R2 ;  /* 0x000000ffff0d0224 */ /* 0x000fe200078e0002 */
[----:B------:R-:W-:Y:S06]  /*1090*/  BRA `(.L_x_9) ;  /* 0x0000000000147947 */ /* 0x000fec0003800000 */
.L_x_11:
[----:B------:R-:W-:Y:S01]  /*10a0*/  LOP3.LUT R13, R9, 0x80000, RZ, 0xfc, !PT ;  /* 0x00080000090d7812 */ /* 0x000fe200078efcff */
[----:B------:R-:W-:Y:S01]  /*10b0*/  IMAD.MOV.U32 R12, RZ, RZ, R8 ;  /* 0x000000ffff0c7224 */ /* 0x000fe200078e0008 */
[----:B------:R-:W-:Y:S06]  /*10c0*/  BRA `(.L_x_9) ;  /* 0x0000000000087947 */ /* 0x000fec0003800000 */
.L_x_10:
[----:B------:R-:W-:Y:S01]  /*10d0*/  LOP3.LUT R13, R5, 0x80000, RZ, 0xfc, !PT ;  /* 0x00080000050d7812 */ /* 0x000fe200078efcff */
[----:B------:R-:W-:-:S07]  /*10e0*/  IMAD.MOV.U32 R12, RZ, RZ, R4 ;  /* 0x000000ffff0c7224 */ /* 0x000fce00078e0004 */
.L_x_9:
[----:B------:R-:W-:Y:S05]  /*10f0*/  BSYNC.RECONVERGENT B1 ;  /* 0x0000000000017941 */ /* 0x000fea0003800200 */
.L_x_7:
[----:B------:R-:W-:Y:S02]  /*1100*/  IMAD.MOV.U32 R2, RZ, RZ, R0 ;  /* 0x000000ffff027224 */ /* 0x000fe400078e0000 */
[----:B------:R-:W-:Y:S02]  /*1110*/  IMAD.MOV.U32 R3, RZ, RZ, 0x0 ;  /* 0x00000000ff037424 */ /* 0x000fe400078e00ff */
[----:B------:R-:W-:Y:S02]  /*1120*/  IMAD.MOV.U32 R4, RZ, RZ, R12 ;  /* 0x000000ffff047224 */ /* 0x000fe400078e000c */
[----:B------:R-:W-:Y:S01]  /*1130*/  IMAD.MOV.U32 R5, RZ, RZ, R13 ;  /* 0x000000ffff057224 */ /* 0x000fe200078e000d */
[----:B------:R-:W-:Y:S06]  /*1140*/  RET.REL.NODEC R2 `(_Z9calculatePci) ;  /* 0xffffffec02ac7950 */ /* 0x000fec0003c3ffff */
        .type           $_Z9calculatePci$__internal_trig_reduction_slowpathd,@function
        .size           $_Z9calculatePci$__internal_trig_reduction_slowpathd,(.L_x_21 - $_Z9calculatePci$__internal_trig_reduction_slowpathd)
$_Z9calculatePci$__internal_trig_reduction_slowpathd:
[--C-:B------:R-:W-:Y:S01]  /*1150*/  SHF.R.U32.HI R14, RZ, 0x14, R5.reuse ;  /* 0x00000014ff0e7819 */ /* 0x100fe20000011605 */
[----:B------:R-:W-:Y:S02]  /*1160*/  IMAD.MOV.U32 R20, RZ, RZ, R4 ;  /* 0x000000ffff147224 */ /* 0x000fe400078e0004 */
[----:B------:R-:W-:Y:S01]  /*1170*/  IMAD.MOV.U32 R21, RZ, RZ, R5 ;  /* 0x000000ffff157224 */ /* 0x000fe200078e0005 */
[----:B------:R-:W-:Y:S01]  /*1180*/  LOP3.LUT R0, R14, 0x7ff, RZ, 0xc0, !PT ;  /* 0x000007ff0e007812 */ /* 0x000fe200078ec0ff */
[----:B------:R-:W-:-:S03]  /*1190*/  IMAD.MOV.U32 R8, RZ, RZ, RZ ;  /* 0x000000ffff087224 */ /* 0x000fc600078e00ff */
[----:B------:R-:W-:-:S13]  /*11a0*/  ISETP.NE.AND P0, PT, R0, 0x7ff, PT ;  /* 0x000007ff0000780c */ /* 0x000fda0003f05270 */
[----:B------:R-:W-:Y:S05]  /*11b0*/  @!P0 BRA `(.L_x_12) ;  /* 0x0000000800488947 */ /* 0x000fea0003800000 */
[----:B------:R-:W-:Y:S01]  /*11c0*/  VIADD R0, R0, 0xfffffc00 ;  /* 0xfffffc0000007836 */ /* 0x000fe20000000000 */
[----:B------:R-:W-:Y:S01]  /*11d0*/  BSSY.RECONVERGENT B1, `(.L_x_13) ;  /* 0x000002f000017945 */ /* 0x000fe20003800200 */
[----:B------:R-:W-:-:S03]  /*11e0*/  CS2R R12, SRZ ;  /* 0x00000000000c7805 */ /* 0x000fc6000001ff00 */
[----:B------:R-:W-:Y:S02]  /*11f0*/  SHF.R.U32.HI R19, RZ, 0x6, R0 ;  /* 0x00000006ff137819 */ /* 0x000fe40000011600 */
[----:B------:R-:W-:Y:S02]  /*1200*/  ISETP.GE.U32.AND P0, PT, R0, 0x80, PT ;  /* 0x000000800000780c */ /* 0x000fe40003f06070 */
[C---:B------:R-:W-:Y:S02]  /*1210*/  IADD3 R0, PT, PT, -R19.reuse, 0x13, RZ ;  /* 0x0000001313007810 */ /* 0x040fe40007ffe1ff */
[----:B------:R-:W-:Y:S02]  /*1220*/  IADD3 R15, PT, PT, -R19, 0xf, RZ ;  /* 0x0000000f130f7810 */ /* 0x000fe40007ffe1ff */
[----:B------:R-:W-:-:S04]  /*1230*/  SEL R0, R0, 0x12, P0 ;  /* 0x0000001200007807 */ /* 0x000fc80000000000 */
[----:B------:R-:W-:-:S13]  /*1240*/  ISETP.GE.AND P0, PT, R15, R0, PT ;  /* 0x000000000f00720c */ /* 0x000fda0003f06270 */
[----:B------:R-:W-:Y:S05]  /*1250*/  @P0 BRA `(.L_x_14) ;  /* 0x0000000000980947 */ /* 0x000fea0003800000 */
[----:B------:R-:W0:Y:S01]  /*1260*/  LDC.64 R8, c[0x0][0x358] ;  /* 0x0000d600ff087b82 */ /* 0x000e220000000a00 */
[C---:B------:R-:W-:Y:S01]  /*1270*/  SHF.L.U64.HI R21, R20.reuse, 0xb, R21 ;  /* 0x0000000b14157819 */ /* 0x040fe20000010215 */
[----:B------:R-:W-:Y:S01]  /*1280*/  BSSY.RECONVERGENT B2, `(.L_x_15) ;  /* 0x0000022000027945 */ /* 0x000fe20003800200 */
[----:B------:R-:W-:Y:S01]  /*1290*/  IMAD.SHL.U32 R17, R20, 0x800, RZ ;  /* 0x0000080014117824 */ /* 0x000fe200078e00ff */
[----:B------:R-:W-:Y:S01]  /*12a0*/  IADD3 R18, PT, PT, RZ, -R19, -R0 ;  /* 0x80000013ff127210 */ /* 0x000fe20007ffe800 */
[----:B------:R-:W-:Y:S01]  /*12b0*/  IMAD.MOV.U32 R20, RZ, RZ, RZ ;  /* 0x000000ffff147224 */ /* 0x000fe200078e00ff */
[----:B------:R-:W-:Y:S02]  /*12c0*/  CS2R R12, SRZ ;  /* 0x00000000000c7805 */ /* 0x000fe4000001ff00 */
[----:B------:R-:W-:-:S07]  /*12d0*/  LOP3.LUT R21, R21, 0x80000000, RZ, 0xfc, !PT ;  /* 0x8000000015157812 */ /* 0x000fce00078efcff */
.L_x_16:
[----:B------:R-:W1:Y:S01]  /*12e0*/  LDC.64 R10, c[0x4][RZ] ;  /* 0x01000000ff0a7b82 */ /* 0x000e620000000a00 */
[----:B0-----:R-:W-:Y:S02]  /*12f0*/  R2UR UR6, R8 ;  /* 0x00000000080672ca */ /* 0x001fe400000e0000 */
[----:B------:R-:W-:Y:S01]  /*1300*/  R2UR UR7, R9 ;  /* 0x00000000090772ca */ /* 0x000fe200000e0000 */
[----:B-1----:R-:W-:-:S12]  /*1310*/  IMAD.WIDE R10, R15, 0x8, R10 ;  /* 0x000000080f0a7825 */ /* 0x002fd800078e020a */
[----:B------:R-:W2:Y:S01]  /*1320*/  LDG.E.64.CONSTANT R10, desc[UR6][R10.64] ;  /* 0x000000060a0a7981 */ /* 0x000ea2000c1e9b00 */
[----:B------:R-:W-:Y:S02]  /*1330*/  VIADD R18, R18, 0x1 ;  /* 0x0000000112127836 */ /* 0x000fe40000000000 */
[----:B------:R-:W-:Y:S02]  /*1340*/  VIADD R15, R15, 0x1 ;  /* 0x000000010f0f7836 */ /* 0x000fe40000000000 */
[----:B--2---:R-:W-:-:S04]  /*1350*/  IMAD.WIDE.U32 R12, P2, R10, R17, R12 ;  /* 0x000000110a0c7225 */ /* 0x004fc8000784000c */
[----:B------:R-:W-:Y:S02]  /*1360*/  IMAD R23, R10, R21, RZ ;  /* 0x000000150a177224 */ /* 0x000fe400078e02ff */
[CC--:B------:R-:W-:Y:S02]  /*1370*/  IMAD R22, R11.reuse, R17.reuse, RZ ;  /* 0x000000110b167224 */ /* 0x0c0fe400078e02ff */
[----:B------:R-:W-:Y:S01]  /*1380*/  IMAD.HI.U32 R25, R11, R17, RZ ;  /* 0x000000110b197227 */ /* 0x000fe200078e00ff */
[----:B------:R-:W-:-:S03]  /*1390*/  IADD3 R13, P0, PT, R23, R13, RZ ;  /* 0x0000000d170d7210 */ /* 0x000fc60007f1e0ff */
[----:B------:R-:W-:Y:S01]  /*13a0*/  IMAD R23, R20, 0x8, R1 ;  /* 0x0000000814177824 */ /* 0x000fe200078e0201 */
[----:B------:R-:W-:Y:S01]  /*13b0*/  IADD3 R13, P1, PT, R22, R13, RZ ;  /* 0x0000000d160d7210 */ /* 0x000fe20007f3e0ff */
[----:B------:R-:W-:-:S04]  /*13c0*/  IMAD.HI.U32 R22, R10, R21, RZ ;  /* 0x000000150a167227 */ /* 0x000fc800078e00ff */
[----:B------:R-:W-:Y:S01]  /*13d0*/  IMAD.X R10, RZ, RZ, R22, P2 ;  /* 0x000000ffff0a7224 */ /* 0x000fe200010e0616 */
[----:B------:R0:W-:Y:S01]  /*13e0*/  STL.64 [R23], R12 ;  /* 0x0000000c17007387 */ /* 0x0001e20000100a00 */
[----:B------:R-:W-:-:S03]  /*13f0*/  IMAD.HI.U32 R22, R11, R21, RZ ;  /* 0x000000150b167227 */ /* 0x000fc600078e00ff */
[----:B------:R-:W-:Y:S01]  /*1400*/  IADD3.X R10, P0, PT, R25, R10, RZ, P0, !PT ;  /* 0x0000000a190a7210 */ /* 0x000fe2000071e4ff */
[----:B------:R-:W-:Y:S02]  /*1410*/  IMAD R11, R11, R21, RZ ;  /* 0x000000150b0b7224 */ /* 0x000fe400078e02ff */
[----:B------:R-:W-:-:S03]  /*1420*/  VIADD R20, R20, 0x1 ;  /* 0x0000000114147836 */ /* 0x000fc60000000000 */
[----:B------:R-:W-:Y:S01]  /*1430*/  IADD3.X R11, P1, PT, R11, R10, RZ, P1, !PT ;  /* 0x0000000a0b0b7210 */ /* 0x000fe20000f3e4ff */
[----:B------:R-:W-:Y:S01]  /*1440*/  IMAD.X R10, RZ, RZ, R22, P0 ;  /* 0x000000ffff0a7224 */ /* 0x000fe200000e0616 */
[----:B------:R-:W-:-:S03]  /*1450*/  ISETP.NE.AND P0, PT, R18, -0xf, PT ;  /* 0xfffffff11200780c */ /* 0x000fc60003f05270 */
[----:B------:R-:W-:Y:S02]  /*1460*/  IMAD.X R10, RZ, RZ, R10, P1 ;  /* 0x000000ffff0a7224 */ /* 0x000fe400008e060a */
[----:B0-----:R-:W-:Y:S02]  /*1470*/  IMAD.MOV.U32 R12, RZ, RZ, R11 ;  /* 0x000000ffff0c7224 */ /* 0x001fe400078e000b */
[----:B------:R-:W-:-:S06]  /*1480*/  IMAD.MOV.U32 R13, RZ, RZ, R10 ;  /* 0x000000ffff0d7224 */ /* 0x000fcc00078e000a */
[----:B------:R-:W-:Y:S05]  /*1490*/  @P0 BRA `(.L_x_16) ;  /* 0xfffffffc00900947 */ /* 0x000fea000383ffff */
[----:B------:R-:W-:Y:S05]  /*14a0*/  BSYNC.RECONVERGENT B2 ;  /* 0x0000000000027941 */ /* 0x000fea0003800200 */
.L_x_15:
[----:B------:R-:W-:-:S07]  /*14b0*/  IMAD.MOV.U32 R15, RZ, RZ, R0 ;  /* 0x000000ffff0f7224 */ /* 0x000fce00078e0000 */
.L_x_14:
[----:B------:R-:W-:Y:S05]  /*14c0*/  BSYNC.RECONVERGENT B1 ;  /* 0x0000000000017941 */ /* 0x000fea0003800200 */
.L_x_13:
[----:B------:R-:W-:Y:S01]  /*14d0*/  LOP3.LUT P0, R27, R14, 0x3f, RZ, 0xc0, !PT ;  /* 0x0000003f0e1b7812 */ /* 0x000fe2000780c0ff */
[----:B------:R-:W-:-:S04]  /*14e0*/  IMAD.IADD R0, R19, 0x1, R15 ;  /* 0x0000000113007824 */ /* 0x000fc800078e020f */
[----:B------:R-:W-:-:S05]  /*14f0*/  IMAD.U32 R29, R0, 0x8, R1 ;  /* 0x00000008001d7824 */ /* 0x000fca00078e0001 */
[----:B------:R0:W-:Y:S04]  /*1500*/  STL.64 [R29+-0x78], R12 ;  /* 0xffff880c1d007387 */ /* 0x0001e80000100a00 */
[----:B------:R-:W2:Y:S04]  /*1510*/  @P0 LDL.64 R18, [R1+0x8] ;  /* 0x0000080001120983 */ /* 0x000ea80000100a00 */
[----:B------:R-:W3:Y:S04]  /*1520*/  LDL.64 R10, [R1+0x10] ;  /* 0x00001000010a7983 */ /* 0x000ee80000100a00 */
[----:B------:R-:W4:Y:S01]  /*1530*/  LDL.64 R8, [R1+0x18] ;  /* 0x0000180001087983 */ /* 0x000f220000100a00 */
[----:B------:R-:W-:Y:S01]  /*1540*/  @P0 LOP3.LUT R14, R14, 0x3f, RZ, 0xc, !PT ;  /* 0x0000003f0e0e0812 */ /* 0x000fe200078e0cff */
[----:B------:R-:W-:Y:S01]  /*1550*/  BSSY.RECONVERGENT B1, `(.L_x_17) ;  /* 0x0000034000017945 */ /* 0x000fe20003800200 */
[----:B--2---:R-:W-:-:S02]  /*1560*/  @P0 SHF.R.U64 R15, R18, 0x1, R19 ;  /* 0x00000001120f0819 */ /* 0x004fc40000001213 */
[----:B------:R-:W-:Y:S02]  /*1570*/  @P0 SHF.R.U32.HI R17, RZ, 0x1, R19 ;  /* 0x00000001ff110819 */ /* 0x000fe40000011613 */
[CC--:B---3--:R-:W-:Y:S02]  /*1580*/  @P0 SHF.L.U32 R19, R10.reuse, R27.reuse, RZ ;  /* 0x0000001b0a130219 */ /* 0x0c8fe400000006ff */
[----:B------:R-:W-:Y:S02]  /*1590*/  @P0 SHF.R.U64 R0, R15, R14, R17 ;  /* 0x0000000e0f000219 */ /* 0x000fe40000001211 */
[--C-:B------:R-:W-:Y:S02]  /*15a0*/  @P0 SHF.R.U32.HI R25, RZ, 0x1, R11.reuse ;  /* 0x00000001ff190819 */ /* 0x100fe4000001160b */
[C-C-:B------:R-:W-:Y:S02]  /*15b0*/  @P0 SHF.R.U64 R23, R10.reuse, 0x1, R11.reuse ;  /* 0x000000010a170819 */ /* 0x140fe4000000120b */
[----:B------:R-:W-:-:S02]  /*15c0*/  @P0 SHF.L.U64.HI R21, R10, R27, R11 ;  /* 0x0000001b0a150219 */ /* 0x000fc4000001020b */
[----:B0-----:R-:W-:Y:S02]  /*15d0*/  @P0 SHF.R.U32.HI R12, RZ, R14, R17 ;  /* 0x0000000eff0c0219 */ /* 0x001fe40000011611 */
[----:B------:R-:W-:Y:S02]  /*15e0*/  @P0 LOP3.LUT R10, R19, R0, RZ, 0xfc, !PT ;  /* 0x00000000130a0212 */ /* 0x000fe400078efcff */
[-C--:B----4-:R-:W-:Y:S02]  /*15f0*/  @P0 SHF.L.U32 R13, R8, R27.reuse, RZ ;  /* 0x0000001b080d0219 */ /* 0x090fe400000006ff */
[----:B------:R-:W-:Y:S02]  /*1600*/  @P0 SHF.R.U64 R18, R23, R14, R25 ;  /* 0x0000000e17120219 */ /* 0x000fe40000001219 */
[----:B------:R-:W-:Y:S01]  /*1610*/  @P0 LOP3.LUT R11, R21, R12, RZ, 0xfc, !PT ;  /* 0x0000000c150b0212 */ /* 0x000fe200078efcff */
[----:B------:R-:W-:Y:S01]  /*1620*/  IMAD.SHL.U32 R12, R10, 0x4, RZ ;  /* 0x000000040a0c7824 */ /* 0x000fe200078e00ff */
[----:B------:R-:W-:-:S02]  /*1630*/  @P0 SHF.L.U64.HI R27, R8, R27, R9 ;  /* 0x0000001b081b0219 */ /* 0x000fc40000010209 */
[----:B------:R-:W-:Y:S02]  /*1640*/  @P0 LOP3.LUT R8, R13, R18, RZ, 0xfc, !PT ;  /* 0x000000120d080212 */ /* 0x000fe400078efcff */
[----:B------:R-:W-:Y:S02]  /*1650*/  @P0 SHF.R.U32.HI R14, RZ, R14, R25 ;  /* 0x0000000eff0e0219 */ /* 0x000fe40000011619 */
[----:B------:R-:W-:Y:S02]  /*1660*/  SHF.L.U64.HI R18, R10, 0x2, R11 ;  /* 0x000000020a127819 */ /* 0x000fe4000001020b */
[----:B------:R-:W-:Y:S02]  /*1670*/  @P0 LOP3.LUT R9, R27, R14, RZ, 0xfc, !PT ;  /* 0x0000000e1b090212 */ /* 0x000fe400078efcff */
[----:B------:R-:W-:Y:S02]  /*1680*/  SHF.L.W.U32.HI R11, R11, 0x2, R8 ;  /* 0x000000020b0b7819 */ /* 0x000fe40000010e08 */
[----:B------:R-:W-:-:S02]  /*1690*/  IADD3 RZ, P0, PT, RZ, -R12, RZ ;  /* 0x8000000cffff7210 */ /* 0x000fc40007f1e0ff */
[----:B------:R-:W-:Y:S02]  /*16a0*/  LOP3.LUT R0, RZ, R18, RZ, 0x33, !PT ;  /* 0x00000012ff007212 */ /* 0x000fe400078e33ff */
[----:B------:R-:W-:Y:S02]  /*16b0*/  SHF.L.W.U32.HI R8, R8, 0x2, R9 ;  /* 0x0000000208087819 */ /* 0x000fe40000010e09 */
[----:B------:R-:W-:Y:S02]  /*16c0*/  LOP3.LUT R10, RZ, R11, RZ, 0x33, !PT ;  /* 0x0000000bff0a7212 */ /* 0x000fe400078e33ff */
[----:B------:R-:W-:Y:S02]  /*16d0*/  IADD3.X R13, P0, PT, RZ, R0, RZ, P0, !PT ;  /* 0x00000000ff0d7210 */ /* 0x000fe4000071e4ff */
[----:B------:R-:W-:Y:S02]  /*16e0*/  LOP3.LUT R14, RZ, R8, RZ, 0x33, !PT ;  /* 0x00000008ff0e7212 */ /* 0x000fe400078e33ff */
[----:B------:R-:W-:-:S02]  /*16f0*/  IADD3.X R0, P1, PT, RZ, R10, RZ, P0, !PT ;  /* 0x0000000aff007210 */ /* 0x000fc4000073e4ff */
[----:B------:R-:W-:-:S03]  /*1700*/  ISETP.GT.U32.AND P2, PT, R11, -0x1, PT ;  /* 0xffffffff0b00780c */ /* 0x000fc60003f44070 */
[----:B------:R-:W-:Y:S01]  /*1710*/  IMAD.X R15, RZ, RZ, R14, P1 ;  /* 0x000000ffff0f7224 */ /* 0x000fe200008e060e */
[----:B------:R-:W-:-:S04]  /*1720*/  ISETP.GT.AND.EX P0, PT, R8, -0x1, PT, P2 ;  /* 0xffffffff0800780c */ /* 0x000fc80003f04320 */
[----:B------:R-:W-:Y:S02]  /*1730*/  SEL R10, R8, R15, P0 ;  /* 0x0000000f080a7207 */ /* 0x000fe40000000000 */
[----:B------:R-:W-:Y:S02]  /*1740*/  SEL R19, R11, R0, P0 ;  /* 0x000000000b137207 */ /* 0x000fe40000000000 */
[----:B------:R-:W-:Y:S02]  /*1750*/  ISETP.NE.U32.AND P1, PT, R10, RZ, PT ;  /* 0x000000ff0a00720c */ /* 0x000fe40003f25070 */
[----:B------:R-:W-:Y:S02]  /*1760*/  SEL R15, R18, R13, P0 ;  /* 0x0000000d120f7207 */ /* 0x000fe40000000000 */
[----:B------:R-:W-:Y:S01]  /*1770*/  SEL R11, R19, R10, !P1 ;  /* 0x0000000a130b7207 */ /* 0x000fe20004800000 */
[----:B------:R-:W-:-:S05]  /*1780*/  @!P0 IMAD.MOV R12, RZ, RZ, -R12 ;  /* 0x000000ffff0c8224 */ /* 0x000fca00078e0a0c */
[----:B------:R-:W0:Y:S02]  /*1790*/  FLO.U32 R11, R11 ;  /* 0x0000000b000b7300 */ /* 0x000e2400000e0000 */
[C---:B0-----:R-:W-:Y:S02]  /*17a0*/  IADD3 R14, PT, PT, -R11.reuse, 0x1f, RZ ;  /* 0x0000001f0b0e7810 */ /* 0x041fe40007ffe1ff */
[----:B------:R-:W-:-:S03]  /*17b0*/  IADD3 R0, PT, PT, -R11, 0x3f, RZ ;  /* 0x0000003f0b007810 */ /* 0x000fc60007ffe1ff */
[----:B------:R-:W-:-:S05]  /*17c0*/  @P1 IMAD.MOV R0, RZ, RZ, R14 ;  /* 0x000000ffff001224 */ /* 0x000fca00078e020e */
[----:B------:R-:W-:-:S13]  /*17d0*/  ISETP.NE.AND P1, PT, R0, RZ, PT ;  /* 0x000000ff0000720c */ /* 0x000fda0003f25270 */
[----:B------:R-:W-:Y:S05]  /*17e0*/  @!P1 BRA `(.L_x_18) ;  /* 0x0000000000289947 */ /* 0x000fea0003800000 */
[--C-:B------:R-:W-:Y:S02]  /*17f0*/  SHF.R.U64 R13, R12, 0x1, R15.reuse ;  /* 0x000000010c0d7819 */ /* 0x100fe4000000120f */
[C---:B------:R-:W-:Y:S02]  /*1800*/  LOP3.LUT R11, R0.reuse, 0x3f, RZ, 0xc0, !PT ;  /* 0x0000003f000b7812 */ /* 0x040fe400078ec0ff */
[----:B------:R-:W-:Y:S02]  /*1810*/  SHF.R.U32.HI R15, RZ, 0x1, R15 ;  /* 0x00000001ff0f7819 */ /* 0x000fe4000001160f */
[----:B------:R-:W-:Y:S02]  /*1820*/  LOP3.LUT R12, R0, 0x3f, RZ, 0xc, !PT ;  /* 0x0000003f000c7812 */ /* 0x000fe400078e0cff */
[CC--:B------:R-:W-:Y:S02]  /*1830*/  SHF.L.U64.HI R17, R19.reuse, R11.reuse, R10 ;  /* 0x0000000b13117219 */ /* 0x0c0fe4000001020a */
[----:B------:R-:W-:-:S02]  /*1840*/  SHF.L.U32 R11, R19, R11, RZ ;  /* 0x0000000b130b7219 */ /* 0x000fc400000006ff */
[-CC-:B------:R-:W-:Y:S02]  /*1850*/  SHF.R.U64 R10, R13, R12.reuse, R15.reuse ;  /* 0x0000000c0d0a7219 */ /* 0x180fe4000000120f */
[----:B------:R-:W-:Y:S02]  /*1860*/  SHF.R.U32.HI R12, RZ, R12, R15 ;  /* 0x0000000cff0c7219 */ /* 0x000fe4000001160f */
[----:B------:R-:W-:Y:S02]  /*1870*/  LOP3.LUT R19, R11, R10, RZ, 0xfc, !PT ;  /* 0x0000000a0b137212 */ /* 0x000fe400078efcff */
[----:B------:R-:W-:-:S07]  /*1880*/  LOP3.LUT R10, R17, R12, RZ, 0xfc, !PT ;  /* 0x0000000c110a7212 */ /* 0x000fce00078efcff */
.L_x_18:
[----:B------:R-:W-:Y:S05]  /*1890*/  BSYNC.RECONVERGENT B1 ;  /* 0x0000000000017941 */ /* 0x000fea0003800200 */
.L_x_17:
[----:B------:R-:W-:Y:S01]  /*18a0*/  IMAD.WIDE.U32 R14, R19, 0x2168c235, RZ ;  /* 0x2168c235130e7825 */ /* 0x000fe200078e00ff */
[----:B------:R-:W-:-:S03]  /*18b0*/  SHF.R.U32.HI R9, RZ, 0x1e, R9 ;  /* 0x0000001eff097819 */ /* 0x000fc60000011609 */
[----:B------:R-:W-:Y:S01]  /*18c0*/  IMAD.MOV.U32 R12, RZ, RZ, R15 ;  /* 0x000000ffff0c7224 */ /* 0x000fe200078e000f */
[----:B------:R-:W-:Y:S01]  /*18d0*/  IADD3 RZ, P1, PT, R14, R14, RZ ;  /* 0x0000000e0eff7210 */ /* 0x000fe20007f3e0ff */
[----:B------:R-:W-:Y:S01]  /*18e0*/  IMAD.MOV.U32 R13, RZ, RZ, RZ ;  /* 0x000000ffff0d7224 */ /* 0x000fe200078e00ff */
[----:B------:R-:W-:Y:S01]  /*18f0*/  LEA.HI R8, R8, R9, RZ, 0x1 ;  /* 0x0000000908087211 */ /* 0x000fe200078f08ff */
[----:B------:R-:W-:-:S04]  /*1900*/  IMAD.HI.U32 R4, R10, -0x36f0255e, RZ ;  /* 0xc90fdaa20a047827 */ /* 0x000fc800078e00ff */
[----:B------:R-:W-:-:S04]  /*1910*/  IMAD.WIDE.U32 R12, R19, -0x36f0255e, R12 ;  /* 0xc90fdaa2130c7825 */ /* 0x000fc800078e000c */
[C---:B------:R-:W-:Y:S02]  /*1920*/  IMAD R11, R10.reuse, -0x36f0255e, RZ ;  /* 0xc90fdaa20a0b7824 */ /* 0x040fe400078e02ff */
[----:B------:R-:W-:-:S04]  /*1930*/  IMAD.WIDE.U32 R12, P2, R10, 0x2168c235, R12 ;  /* 0x2168c2350a0c7825 */ /* 0x000fc8000784000c */
[----:B------:R-:W-:Y:S01]  /*1940*/  IMAD.X R4, RZ, RZ, R4, P2 ;  /* 0x000000ffff047224 */ /* 0x000fe200010e0604 */
[----:B------:R-:W-:Y:S02]  /*1950*/  IADD3 R10, P2, PT, R11, R13, RZ ;  /* 0x0000000d0b0a7210 */ /* 0x000fe40007f5e0ff */
[----:B------:R-:W-:Y:S02]  /*1960*/  IADD3.X RZ, P1, PT, R12, R12, RZ, P1, !PT ;  /* 0x0000000c0cff7210 */ /* 0x000fe40000f3e4ff */
[C---:B------:R-:W-:Y:S01]  /*1970*/  ISETP.GT.U32.AND P3, PT, R10.reuse, RZ, PT ;  /* 0x000000ff0a00720c */ /* 0x040fe20003f64070 */
[----:B------:R-:W-:Y:S01]  /*1980*/  IMAD.X R4, RZ, RZ, R4, P2 ;  /* 0x000000ffff047224 */ /* 0x000fe200010e0604 */
[----:B------:R-:W-:-:S04]  /*1990*/  IADD3.X R11, P2, PT, R10, R10, RZ, P1, !PT ;  /* 0x0000000a0a0b7210 */ /* 0x000fc80000f5e4ff */
[C---:B------:R-:W-:Y:S01]  /*19a0*/  ISETP.GT.AND.EX P1, PT, R4.reuse, RZ, PT, P3 ;  /* 0x000000ff0400720c */ /* 0x040fe20003f24330 */
[----:B------:R-:W-:-:S03]  /*19b0*/  IMAD.X R13, R4, 0x1, R4, P2 ;  /* 0x00000001040d7824 */ /* 0x000fc600010e0604 */
[----:B------:R-:W-:Y:S02]  /*19c0*/  SEL R10, R11, R10, P1 ;  /* 0x0000000a0b0a7207 */ /* 0x000fe40000800000 */
[----:B------:R-:W-:Y:S02]  /*19d0*/  SEL R11, R13, R4, P1 ;  /* 0x000000040d0b7207 */ /* 0x000fe40000800000 */
[----:B------:R-:W-:Y:S02]  /*19e0*/  IADD3 R10, P2, PT, R10, 0x1, RZ ;  /* 0x000000010a0a7810 */ /* 0x000fe40007f5e0ff */
[----:B------:R-:W-:Y:S02]  /*19f0*/  SEL R13, RZ, 0xffffffff, !P1 ;  /* 0xffffffffff0d7807 */ /* 0x000fe40004800000 */
[----:B------:R-:W-:Y:S01]  /*1a00*/  LOP3.LUT P1, R4, R5, 0x80000000, RZ, 0xc0, !PT ;  /* 0x8000000005047812 */ /* 0x000fe2000782c0ff */
[----:B------:R-:W-:Y:S02]  /*1a10*/  IMAD.X R11, RZ, RZ, R11, P2 ;  /* 0x000000ffff0b7224 */ /* 0x000fe400010e060b */
[----:B------:R-:W-:Y:S01]  /*1a20*/  IMAD.IADD R5, R13, 0x1, -R0 ;  /* 0x000000010d057824 */ /* 0x000fe200078e0a00 */
[----:B------:R-:W-:-:S02]  /*1a30*/  @!P0 LOP3.LUT R4, R4, 0x80000000, RZ, 0x3c, !PT ;  /* 0x8000000004048812 */ /* 0x000fc400078e3cff */
[----:B------:R-:W-:Y:S01]  /*1a40*/  SHF.R.U64 R10, R10, 0xa, R11 ;  /* 0x0000000a0a0a7819 */ /* 0x000fe2000000120b */
[----:B------:R-:W-:-:S03]  /*1a50*/  IMAD.SHL.U32 R5, R5, 0x100000, RZ ;  /* 0x0010000005057824 */ /* 0x000fc600078e00ff */
[----:B------:R-:W-:-:S03]  /*1a60*/  IADD3 R10, P2, PT, R10, 0x1, RZ ;  /* 0x000000010a0a7810 */ /* 0x000fc60007f5e0ff */
[----:B------:R-:W-:Y:S01]  /*1a70*/  @P1 IMAD.MOV R8, RZ, RZ, -R8 ;  /* 0x000000ffff081224 */ /* 0x000fe200078e0a08 */
[----:B------:R-:W-:-:S04]  /*1a80*/  LEA.HI.X R11, R11, RZ, RZ, 0x16, P2 ;  /* 0x000000ff0b0b7211 */ /* 0x000fc800010fb4ff */
[--C-:B------:R-:W-:Y:S02]  /*1a90*/  SHF.R.U64 R0, R10, 0x1, R11.reuse ;  /* 0x000000010a007819 */ /* 0x100fe4000000120b */
[----:B------:R-:W-:Y:S02]  /*1aa0*/  SHF.R.U32.HI R10, RZ, 0x1, R11 ;  /* 0x00000001ff0a7819 */ /* 0x000fe4000001160b */
[----:B------:R-:W-:-:S04]  /*1ab0*/  IADD3 R20, P2, P3, RZ, RZ, R0 ;  /* 0x000000ffff147210 */ /* 0x000fc80007b5e000 */
[----:B------:R-:W-:-:S04]  /*1ac0*/  IADD3.X R5, PT, PT, R5, 0x3fe00000, R10, P2, P3 ;  /* 0x3fe0000005057810 */ /* 0x000fc800017e640a */
[----:B------:R-:W-:-:S07]  /*1ad0*/  LOP3.LUT R21, R5, R4, RZ, 0xfc, !PT ;  /* 0x0000000405157212 */ /* 0x000fce00078efcff */
.L_x_12:
[----:B------:R-:W-:Y:S02]  /*1ae0*/  IMAD.MOV.U32 R17, RZ, RZ, 0x0 ;  /* 0x00000000ff117424 */ /* 0x000fe400078e00ff */
[----:B------:R-:W-:Y:S02]  /*1af0*/  IMAD.MOV.U32 R0, RZ, RZ, R8 ;  /* 0x000000ffff007224 */ /* 0x000fe400078e0008 */
[----:B------:R-:W-:Y:S05]  /*1b00*/  RET.REL.NODEC R16 `(_Z9calculatePci) ;  /* 0xffffffe4103c7950 */ /* 0x000fea0003c3ffff */
.L_x_19:
[----:B------:R-:W-:-:S00]  /*1b10*/  BRA `(.L_x_19) ;  /* 0xfffffffc00fc7947 */ /* 0x000fc0000383ffff */
[----:B------:R-:W-:-:S00]  /*1b20*/  NOP ;  /* 0x0000000000007918 */ /* 0x000fc00000000000 */
        /* <DEDUP_REMOVED lines=13> */
.L_x_21:


//--------------------- .nv.global.init           --------------------------
	.section	.nv.global.init,"aw",@progbits
	.align	16
.nv.global.init:
	.type		__cudart_sin_cos_coeffs,@object
	.size		__cudart_sin_cos_coeffs,(__cudart_i2opi_d - __cudart_sin_cos_coeffs)
__cudart_sin_cos_coeffs:
        /*0000*/ 	.byte	0x46, 0xd2, 0xb0, 0x2c, 0xf1, 0xe5, 0x5a, 0xbe, 0x92, 0xe3, 0xac, 0x69, 0xe3, 0x1d, 0xc7, 0x3e
        /*0010*/ 	.byte	0xa1, 0x62, 0xdb, 0x19, 0xa0, 0x01, 0x2a, 0xbf, 0x18, 0x08, 0x11, 0x11, 0x11, 0x11, 0x81, 0x3f
        /*0020*/ 	.byte	0x54, 0x55, 0x55, 0x55, 0x55, 0x55, 0xc5, 0xbf, 0x00, 0x00, 0x00, 0x00, 0x00, 0x00, 0x00, 0x00
        /*0030*/ 	.byte	0x00, 0x00, 0x00, 0x00, 0x00, 0x00, 0x00, 0x00, 0x64, 0x81, 0xfd, 0x20, 0x83, 0xff, 0xa8, 0xbd
        /*0040*/ 	.byte	0x28, 0x85, 0xef, 0xc1, 0xa7, 0xee, 0x21, 0x3e, 0xd9, 0xe6, 0x06, 0x8e, 0x4f, 0x7e, 0x92, 0xbe
        /*0050*/ 	.byte	0xe9, 0xbc, 0xdd, 0x19, 0xa0, 0x01, 0xfa, 0x3e, 0x47, 0x5d, 0xc1, 0x16, 0x6c, 0xc1, 0x56, 0xbf
        /*0060*/ 	.byte	0x51, 0x55, 0x55, 0x55, 0x55, 0x55, 0xa5, 0x3f, 0x00, 0x00, 0x00, 0x00, 0x00, 0x00, 0xe0, 0xbf
        /*0070*/ 	.byte	0x00, 0x00, 0x00, 0x00, 0x00, 0x00, 0xf0, 0x3f, 0x00, 0x00, 0x00, 0x00, 0x00, 0x00, 0x00, 0x00
	.type		__cudart_i2opi_d,@object
	.size		__cudart_i2opi_d,(.L_0 - __cudart_i2opi_d)
__cudart_i2opi_d:
        /* <DEDUP_REMOVED lines=9> */
.L_0:


//--------------------- .nv.shared.reserved.0     --------------------------
	.section	.nv.shared.reserved.0,"aw",@nobits
	.weak		__nv_reservedSMEM_offset_0_alias
	.size		__nv_reservedSMEM_offset_0_alias, 0, 64
	.other		__nv_reservedSMEM_offset_0_alias,@"STO_CUDA_RESERVED_SHARED STV_DEFAULT"
__nv_reservedSMEM_offset_0_alias:
	.zero		0
	.zero		64


//--------------------- .nv.constant0._Z9calculatePci --------------------------
	.section	.nv.constant0._Z9calculatePci,"a",@progbits
	.sectionflags	@""
	.align	4
.nv.constant0._Z9calculatePci:
	.zero		908


//--------------------- SYMBOLS --------------------------

	.type		.nv.reservedSmem.offset0,@object
	.size		.nv.reservedSmem.offset0,0x4
